//
// Generated by NVIDIA NVVM Compiler
//
// Compiler Build ID: CL-36424714
// Cuda compilation tools, release 13.0, V13.0.88
// Based on NVVM 20.0.0
//

.version 9.0
.target sm_100
.address_size 64

	// .globl	_Z21bilateralFilterKernelPfS_iiiff
// _ZZ21bilateralFilterKernelPfS_iiiffE4tile has been demoted

.visible .entry _Z21bilateralFilterKernelPfS_iiiff(
	.param .u64 .ptr .align 1 _Z21bilateralFilterKernelPfS_iiiff_param_0,
	.param .u64 .ptr .align 1 _Z21bilateralFilterKernelPfS_iiiff_param_1,
	.param .u32 _Z21bilateralFilterKernelPfS_iiiff_param_2,
	.param .u32 _Z21bilateralFilterKernelPfS_iiiff_param_3,
	.param .u32 _Z21bilateralFilterKernelPfS_iiiff_param_4,
	.param .f32 _Z21bilateralFilterKernelPfS_iiiff_param_5,
	.param .f32 _Z21bilateralFilterKernelPfS_iiiff_param_6
)
{
	.reg .pred 	%p<14>;
	.reg .b32 	%r<89>;
	.reg .b32 	%f<298>;
	.reg .b64 	%rd<15>;
	// demoted variable
	.shared .align 4 .b8 _ZZ21bilateralFilterKernelPfS_iiiffE4tile[12288];
	ld.param.u64 	%rd3, [_Z21bilateralFilterKernelPfS_iiiff_param_1];
	ld.param.u32 	%r20, [_Z21bilateralFilterKernelPfS_iiiff_param_2];
	ld.param.u32 	%r21, [_Z21bilateralFilterKernelPfS_iiiff_param_3];
	ld.param.u32 	%r19, [_Z21bilateralFilterKernelPfS_iiiff_param_4];
	ld.param.f32 	%f76, [_Z21bilateralFilterKernelPfS_iiiff_param_5];
	ld.param.f32 	%f77, [_Z21bilateralFilterKernelPfS_iiiff_param_6];
	cvta.to.global.u64 	%rd4, %rd3;
	mov.u32 	%r1, %tid.x;
	mov.u32 	%r2, %tid.y;
	mov.u32 	%r22, %ctaid.x;
	mov.u32 	%r23, %ntid.x;
	mad.lo.s32 	%r24, %r22, %r23, %r1;
	mov.u32 	%r25, %ctaid.y;
	mov.u32 	%r26, %ntid.y;
	mad.lo.s32 	%r27, %r25, %r26, %r2;
	mad.lo.s32 	%r3, %r21, %r27, %r24;
	mul.wide.s32 	%rd5, %r3, 4;
	add.s64 	%rd6, %rd4, %rd5;
	ld.global.f32 	%f79, [%rd6];
	shl.b32 	%r28, %r2, 7;
	mov.u32 	%r29, _ZZ21bilateralFilterKernelPfS_iiiffE4tile;
	add.s32 	%r4, %r29, %r28;
	shl.b32 	%r30, %r1, 2;
	add.s32 	%r31, %r4, %r30;
	st.shared.f32 	[%r31], %f79;
	mul.lo.s32 	%r32, %r21, %r20;
	mul.wide.s32 	%rd1, %r32, 4;
	add.s64 	%rd7, %rd6, %rd1;
	ld.global.f32 	%f80, [%rd7];
	st.shared.f32 	[%r31+4096], %f80;
	add.s64 	%rd8, %rd7, %rd1;
	ld.global.f32 	%f81, [%rd8];
	st.shared.f32 	[%r31+8192], %f81;
	bar.sync 	0;
	ld.shared.f32 	%f1, [%r31];
	ld.shared.f32 	%f2, [%r31+4096];
	ld.shared.f32 	%f3, [%r31+8192];
	setp.lt.s32 	%p1, %r19, 0;
	mov.f32 	%f274, 0f00000000;
	mov.f32 	%f275, %f274;
	mov.f32 	%f276, %f274;
	mov.f32 	%f277, %f274;
	@%p1 bra 	$L__BB0_20;
	neg.s32 	%r86, %r19;
	sub.s32 	%r6, 1, %r19;
	add.s32 	%r7, %r6, %r1;
	sub.s32 	%r8, 3, %r19;
	mov.f32 	%f277, 0f00000000;
	mov.f32 	%f276, %f277;
	mov.f32 	%f275, %f277;
	mov.f32 	%f274, %f277;
$L__BB0_2:
	sub.s32 	%r33, %r1, %r19;
	add.s32 	%r10, %r86, %r2;
	shl.b32 	%r35, %r86, 7;
	add.s32 	%r11, %r4, %r35;
	mul.lo.s32 	%r12, %r86, %r86;
	max.u32 	%r36, %r33, %r10;
	setp.gt.u32 	%p2, %r36, 31;
	@%p2 bra 	$L__BB0_4;
	shl.b32 	%r38, %r33, 2;
	add.s32 	%r39, %r11, %r38;
	ld.shared.f32 	%f83, [%r39];
	ld.shared.f32 	%f84, [%r39+4096];
	ld.shared.f32 	%f85, [%r39+8192];
	sub.f32 	%f86, %f83, %f1;
	sub.f32 	%f87, %f84, %f2;
	mul.f32 	%f88, %f87, %f87;
	fma.rn.f32 	%f89, %f86, %f86, %f88;
	sub.f32 	%f90, %f85, %f3;
	fma.rn.f32 	%f91, %f90, %f90, %f89;
	mul.f32 	%f92, %f76, %f91;
	mad.lo.s32 	%r40, %r19, %r19, %r12;
	cvt.rn.f32.u32 	%f93, %r40;
	fma.rn.f32 	%f94, %f77, %f93, %f92;
	fma.rn.f32 	%f95, %f94, 0f3BBB989D, 0f3F000000;
	cvt.sat.f32.f32 	%f96, %f95;
	mov.f32 	%f97, 0f4B400001;
	mov.f32 	%f98, 0f437C0000;
	fma.rm.f32 	%f99, %f96, %f98, %f97;
	add.f32 	%f100, %f99, 0fCB40007F;
	neg.f32 	%f101, %f100;
	fma.rn.f32 	%f102, %f94, 0f3FB8AA3B, %f101;
	fma.rn.f32 	%f103, %f94, 0f32A57060, %f102;
	mov.b32 	%r41, %f99;
	shl.b32 	%r42, %r41, 23;
	mov.b32 	%f104, %r42;
	ex2.approx.ftz.f32 	%f105, %f103;
	mul.f32 	%f106, %f105, %f104;
	fma.rn.f32 	%f274, %f83, %f106, %f274;
	fma.rn.f32 	%f275, %f84, %f106, %f275;
	fma.rn.f32 	%f276, %f85, %f106, %f276;
	add.f32 	%f277, %f277, %f106;
$L__BB0_4:
	and.b32  	%r43, %r19, 1;
	setp.eq.b32 	%p3, %r43, 1;
	not.pred 	%p4, %p3;
	mov.u32 	%r88, %r6;
	@%p4 bra 	$L__BB0_9;
	max.u32 	%r44, %r7, %r10;
	setp.gt.u32 	%p5, %r44, 31;
	@%p5 bra 	$L__BB0_7;
	shl.b32 	%r46, %r33, 2;
	add.s32 	%r47, %r11, %r46;
	ld.shared.f32 	%f107, [%r47+4];
	ld.shared.f32 	%f108, [%r47+4100];
	ld.shared.f32 	%f109, [%r47+8196];
	sub.f32 	%f110, %f107, %f1;
	sub.f32 	%f111, %f108, %f2;
	mul.f32 	%f112, %f111, %f111;
	fma.rn.f32 	%f113, %f110, %f110, %f112;
	sub.f32 	%f114, %f109, %f3;
	fma.rn.f32 	%f115, %f114, %f114, %f113;
	mul.f32 	%f116, %f76, %f115;
	mad.lo.s32 	%r48, %r6, %r6, %r12;
	cvt.rn.f32.u32 	%f117, %r48;
	fma.rn.f32 	%f118, %f77, %f117, %f116;
	fma.rn.f32 	%f119, %f118, 0f3BBB989D, 0f3F000000;
	cvt.sat.f32.f32 	%f120, %f119;
	mov.f32 	%f121, 0f4B400001;
	mov.f32 	%f122, 0f437C0000;
	fma.rm.f32 	%f123, %f120, %f122, %f121;
	add.f32 	%f124, %f123, 0fCB40007F;
	neg.f32 	%f125, %f124;
	fma.rn.f32 	%f126, %f118, 0f3FB8AA3B, %f125;
	fma.rn.f32 	%f127, %f118, 0f32A57060, %f126;
	mov.b32 	%r49, %f123;
	shl.b32 	%r50, %r49, 23;
	mov.b32 	%f128, %r50;
	ex2.approx.ftz.f32 	%f129, %f127;
	mul.f32 	%f130, %f129, %f128;
	fma.rn.f32 	%f274, %f107, %f130, %f274;
	fma.rn.f32 	%f275, %f108, %f130, %f275;
	fma.rn.f32 	%f276, %f109, %f130, %f276;
	add.f32 	%f277, %f277, %f130;
$L__BB0_7:
	add.s32 	%r51, %r7, 1;
	max.u32 	%r52, %r51, %r10;
	setp.gt.u32 	%p6, %r52, 31;
	mov.u32 	%r88, %r8;
	@%p6 bra 	$L__BB0_9;
	shl.b32 	%r54, %r33, 2;
	add.s32 	%r55, %r11, %r54;
	ld.shared.f32 	%f131, [%r55+8];
	ld.shared.f32 	%f132, [%r55+4104];
	ld.shared.f32 	%f133, [%r55+8200];
	sub.f32 	%f134, %f131, %f1;
	sub.f32 	%f135, %f132, %f2;
	mul.f32 	%f136, %f135, %f135;
	fma.rn.f32 	%f137, %f134, %f134, %f136;
	sub.f32 	%f138, %f133, %f3;
	fma.rn.f32 	%f139, %f138, %f138, %f137;
	mul.f32 	%f140, %f76, %f139;
	sub.s32 	%r56, 2, %r19;
	mad.lo.s32 	%r57, %r56, %r56, %r12;
	cvt.rn.f32.u32 	%f141, %r57;
	fma.rn.f32 	%f142, %f77, %f141, %f140;
	fma.rn.f32 	%f143, %f142, 0f3BBB989D, 0f3F000000;
	cvt.sat.f32.f32 	%f144, %f143;
	mov.f32 	%f145, 0f4B400001;
	mov.f32 	%f146, 0f437C0000;
	fma.rm.f32 	%f147, %f144, %f146, %f145;
	add.f32 	%f148, %f147, 0fCB40007F;
	neg.f32 	%f149, %f148;
	fma.rn.f32 	%f150, %f142, 0f3FB8AA3B, %f149;
	fma.rn.f32 	%f151, %f142, 0f32A57060, %f150;
	mov.b32 	%r58, %f147;
	shl.b32 	%r59, %r58, 23;
	mov.b32 	%f152, %r59;
	ex2.approx.ftz.f32 	%f153, %f151;
	mul.f32 	%f154, %f153, %f152;
	fma.rn.f32 	%f274, %f131, %f154, %f274;
	fma.rn.f32 	%f275, %f132, %f154, %f275;
	fma.rn.f32 	%f276, %f133, %f154, %f276;
	add.f32 	%f277, %f277, %f154;
$L__BB0_9:
	setp.lt.u32 	%p7, %r19, 2;
	@%p7 bra 	$L__BB0_19;
$L__BB0_10:
	add.s32 	%r15, %r88, %r1;
	max.u32 	%r60, %r15, %r10;
	setp.gt.u32 	%p8, %r60, 31;
	shl.b32 	%r61, %r15, 2;
	add.s32 	%r16, %r11, %r61;
	@%p8 bra 	$L__BB0_12;
	ld.shared.f32 	%f155, [%r16];
	ld.shared.f32 	%f156, [%r16+4096];
	ld.shared.f32 	%f157, [%r16+8192];
	sub.f32 	%f158, %f155, %f1;
	sub.f32 	%f159, %f156, %f2;
	mul.f32 	%f160, %f159, %f159;
	fma.rn.f32 	%f161, %f158, %f158, %f160;
	sub.f32 	%f162, %f157, %f3;
	fma.rn.f32 	%f163, %f162, %f162, %f161;
	mul.f32 	%f164, %f76, %f163;
	mad.lo.s32 	%r62, %r88, %r88, %r12;
	cvt.rn.f32.u32 	%f165, %r62;
	fma.rn.f32 	%f166, %f77, %f165, %f164;
	fma.rn.f32 	%f167, %f166, 0f3BBB989D, 0f3F000000;
	cvt.sat.f32.f32 	%f168, %f167;
	mov.f32 	%f169, 0f4B400001;
	mov.f32 	%f170, 0f437C0000;
	fma.rm.f32 	%f171, %f168, %f170, %f169;
	add.f32 	%f172, %f171, 0fCB40007F;
	neg.f32 	%f173, %f172;
	fma.rn.f32 	%f174, %f166, 0f3FB8AA3B, %f173;
	fma.rn.f32 	%f175, %f166, 0f32A57060, %f174;
	mov.b32 	%r63, %f171;
	shl.b32 	%r64, %r63, 23;
	mov.b32 	%f176, %r64;
	ex2.approx.ftz.f32 	%f177, %f175;
	mul.f32 	%f178, %f177, %f176;
	fma.rn.f32 	%f274, %f155, %f178, %f274;
	fma.rn.f32 	%f275, %f156, %f178, %f275;
	fma.rn.f32 	%f276, %f157, %f178, %f276;
	add.f32 	%f277, %f277, %f178;
$L__BB0_12:
	add.s32 	%r65, %r15, 1;
	max.u32 	%r66, %r65, %r10;
	setp.gt.u32 	%p9, %r66, 31;
	@%p9 bra 	$L__BB0_14;
	mad.lo.s32 	%r67, %r88, %r88, %r88;
	add.s32 	%r68, %r88, %r67;
	ld.shared.f32 	%f179, [%r16+4];
	ld.shared.f32 	%f180, [%r16+4100];
	ld.shared.f32 	%f181, [%r16+8196];
	sub.f32 	%f182, %f179, %f1;
	sub.f32 	%f183, %f180, %f2;
	mul.f32 	%f184, %f183, %f183;
	fma.rn.f32 	%f185, %f182, %f182, %f184;
	sub.f32 	%f186, %f181, %f3;
	fma.rn.f32 	%f187, %f186, %f186, %f185;
	mul.f32 	%f188, %f76, %f187;
	add.s32 	%r69, %r68, %r12;
	add.s32 	%r70, %r69, 1;
	cvt.rn.f32.u32 	%f189, %r70;
	fma.rn.f32 	%f190, %f77, %f189, %f188;
	fma.rn.f32 	%f191, %f190, 0f3BBB989D, 0f3F000000;
	cvt.sat.f32.f32 	%f192, %f191;
	mov.f32 	%f193, 0f4B400001;
	mov.f32 	%f194, 0f437C0000;
	fma.rm.f32 	%f195, %f192, %f194, %f193;
	add.f32 	%f196, %f195, 0fCB40007F;
	neg.f32 	%f197, %f196;
	fma.rn.f32 	%f198, %f190, 0f3FB8AA3B, %f197;
	fma.rn.f32 	%f199, %f190, 0f32A57060, %f198;
	mov.b32 	%r71, %f195;
	shl.b32 	%r72, %r71, 23;
	mov.b32 	%f200, %r72;
	ex2.approx.ftz.f32 	%f201, %f199;
	mul.f32 	%f202, %f201, %f200;
	fma.rn.f32 	%f274, %f179, %f202, %f274;
	fma.rn.f32 	%f275, %f180, %f202, %f275;
	fma.rn.f32 	%f276, %f181, %f202, %f276;
	add.f32 	%f277, %f277, %f202;
$L__BB0_14:
	add.s32 	%r73, %r15, 2;
	max.u32 	%r74, %r73, %r10;
	setp.gt.u32 	%p10, %r74, 31;
	@%p10 bra 	$L__BB0_16;
	add.s32 	%r75, %r88, 2;
	ld.shared.f32 	%f203, [%r16+8];
	ld.shared.f32 	%f204, [%r16+4104];
	ld.shared.f32 	%f205, [%r16+8200];
	sub.f32 	%f206, %f203, %f1;
	sub.f32 	%f207, %f204, %f2;
	mul.f32 	%f208, %f207, %f207;
	fma.rn.f32 	%f209, %f206, %f206, %f208;
	sub.f32 	%f210, %f205, %f3;
	fma.rn.f32 	%f211, %f210, %f210, %f209;
	mul.f32 	%f212, %f76, %f211;
	mad.lo.s32 	%r76, %r75, %r75, %r12;
	cvt.rn.f32.u32 	%f213, %r76;
	fma.rn.f32 	%f214, %f77, %f213, %f212;
	fma.rn.f32 	%f215, %f214, 0f3BBB989D, 0f3F000000;
	cvt.sat.f32.f32 	%f216, %f215;
	mov.f32 	%f217, 0f4B400001;
	mov.f32 	%f218, 0f437C0000;
	fma.rm.f32 	%f219, %f216, %f218, %f217;
	add.f32 	%f220, %f219, 0fCB40007F;
	neg.f32 	%f221, %f220;
	fma.rn.f32 	%f222, %f214, 0f3FB8AA3B, %f221;
	fma.rn.f32 	%f223, %f214, 0f32A57060, %f222;
	mov.b32 	%r77, %f219;
	shl.b32 	%r78, %r77, 23;
	mov.b32 	%f224, %r78;
	ex2.approx.ftz.f32 	%f225, %f223;
	mul.f32 	%f226, %f225, %f224;
	fma.rn.f32 	%f274, %f203, %f226, %f274;
	fma.rn.f32 	%f275, %f204, %f226, %f275;
	fma.rn.f32 	%f276, %f205, %f226, %f276;
	add.f32 	%f277, %f277, %f226;
$L__BB0_16:
	add.s32 	%r79, %r15, 3;
	max.u32 	%r80, %r79, %r10;
	setp.gt.u32 	%p11, %r80, 31;
	@%p11 bra 	$L__BB0_18;
	ld.shared.f32 	%f227, [%r16+12];
	ld.shared.f32 	%f228, [%r16+4108];
	ld.shared.f32 	%f229, [%r16+8204];
	sub.f32 	%f230, %f227, %f1;
	sub.f32 	%f231, %f228, %f2;
	mul.f32 	%f232, %f231, %f231;
	fma.rn.f32 	%f233, %f230, %f230, %f232;
	sub.f32 	%f234, %f229, %f3;
	fma.rn.f32 	%f235, %f234, %f234, %f233;
	mul.f32 	%f236, %f76, %f235;
	add.s32 	%r81, %r88, 3;
	mad.lo.s32 	%r82, %r81, %r81, %r12;
	cvt.rn.f32.u32 	%f237, %r82;
	fma.rn.f32 	%f238, %f77, %f237, %f236;
	fma.rn.f32 	%f239, %f238, 0f3BBB989D, 0f3F000000;
	cvt.sat.f32.f32 	%f240, %f239;
	mov.f32 	%f241, 0f4B400001;
	mov.f32 	%f242, 0f437C0000;
	fma.rm.f32 	%f243, %f240, %f242, %f241;
	add.f32 	%f244, %f243, 0fCB40007F;
	neg.f32 	%f245, %f244;
	fma.rn.f32 	%f246, %f238, 0f3FB8AA3B, %f245;
	fma.rn.f32 	%f247, %f238, 0f32A57060, %f246;
	mov.b32 	%r83, %f243;
	shl.b32 	%r84, %r83, 23;
	mov.b32 	%f248, %r84;
	ex2.approx.ftz.f32 	%f249, %f247;
	mul.f32 	%f250, %f249, %f248;
	fma.rn.f32 	%f274, %f227, %f250, %f274;
	fma.rn.f32 	%f275, %f228, %f250, %f275;
	fma.rn.f32 	%f276, %f229, %f250, %f276;
	add.f32 	%f277, %f277, %f250;
$L__BB0_18:
	add.s32 	%r17, %r88, 4;
	add.s32 	%r85, %r88, 3;
	setp.ne.s32 	%p12, %r85, %r19;
	mov.u32 	%r88, %r17;
	@%p12 bra 	$L__BB0_10;
$L__BB0_19:
	add.s32 	%r18, %r86, 1;
	setp.ne.s32 	%p13, %r86, %r19;
	mov.u32 	%r86, %r18;
	@%p13 bra 	$L__BB0_2;
$L__BB0_20:
	ld.param.u64 	%rd14, [_Z21bilateralFilterKernelPfS_iiiff_param_0];
	cvta.to.global.u64 	%rd9, %rd14;
	div.rn.f32 	%f251, %f274, %f277;
	div.rn.f32 	%f252, %f275, %f277;
	div.rn.f32 	%f253, %f276, %f277;
	mul.wide.s32 	%rd10, %r3, 4;
	add.s64 	%rd11, %rd9, %rd10;
	st.global.f32 	[%rd11], %f251;
	add.s64 	%rd12, %rd11, %rd1;
	st.global.f32 	[%rd12], %f252;
	add.s64 	%rd13, %rd12, %rd1;
	st.global.f32 	[%rd13], %f253;
	ret;

}


// ===== COMPILED SASS (sm_100) =====

	.target	sm_100

	.elftype	@"ET_EXEC"


//--------------------- .note.nv.tkinfo           --------------------------
	.section	.note.nv.tkinfo,"",@"SHT_NOTE"
	.sectionflags	@"SHF_NOTE_NV_TKINFO"
	.tkinfo
        /*0018*/ 	.word	0x00000002
        /*0030*/ 	.string	""
        /*0030*/ 	.string	"ptxas"
        /*0030*/ 	.string	"Cuda compilation tools, release 13.0, V13.0.88"
        /*0030*/ 	.string	"Build cuda_13.0.r13.0/compiler.36424714_0"
        /*0030*/ 	.string	"-arch sm_100 -m 64 "



//--------------------- .note.nv.cuinfo           --------------------------
	.section	.note.nv.cuinfo,"",@"SHT_NOTE"
	.sectionflags	@"SHF_NOTE_NV_CUINFO"
        /*0018*/ 	.short	0x0002
        /*001a*/ 	.short	0x0064
        /*001c*/ 	.short	0x0082
	.zero		2


//--------------------- .nv.info                  --------------------------
	.section	.nv.info,"",@"SHT_CUDA_INFO"
	.align	4


	//----- nvinfo : EIATTR_REGCOUNT
	.align		4
        /*0000*/ 	.byte	0x04, 0x2f
        /*0002*/ 	.short	(.L_1 - .L_0)
	.align		4
.L_0:
        /*0004*/ 	.word	index@(_Z21bilateralFilterKernelPfS_iiiff)
        /*0008*/ 	.word	0x0000001a


	//----- nvinfo : EIATTR_FRAME_SIZE
	.align		4
.L_1:
        /*000c*/ 	.byte	0x04, 0x11
        /*000e*/ 	.short	(.L_3 - .L_2)
	.align		4
.L_2:
        /*0010*/ 	.word	index@($__internal_0_$__cuda_sm3x_div_rn_noftz_f32_slowpath)
        /*0014*/ 	.word	0x00000000


	//----- nvinfo : EIATTR_FRAME_SIZE
	.align		4
.L_3:
        /*0018*/ 	.byte	0x04, 0x11
        /*001a*/ 	.short	(.L_5 - .L_4)
	.align		4
.L_4:
        /*001c*/ 	.word	index@(_Z21bilateralFilterKernelPfS_iiiff)
        /*0020*/ 	.word	0x00000000


	//----- nvinfo : EIATTR_MIN_STACK_SIZE
	.align		4
.L_5:
        /*0024*/ 	.byte	0x04, 0x12
        /*0026*/ 	.short	(.L_7 - .L_6)
	.align		4
.L_6:
        /*0028*/ 	.word	index@(_Z21bilateralFilterKernelPfS_iiiff)
        /*002c*/ 	.word	0x00000000
.L_7:


//--------------------- .nv.compat                --------------------------
	.section	.nv.compat,"",@"SHT_CUDA_COMPAT_INFO"
	.align	4
        /*0000*/ 	.byte	0x02, 0x09, 0x00, 0x00, 0x02, 0x02, 0x01, 0x00, 0x02, 0x05, 0x05, 0x00, 0x03, 0x07, 0x01, 0x01
        /*0010*/ 	.byte	0x02, 0x03, 0x00, 0x00, 0x02, 0x06, 0x01, 0x00, 0x04, 0x0b, 0x08, 0x00, 0x01, 0x00, 0x00, 0x00
        /*0020*/ 	.byte	0x00, 0x00, 0x00, 0x00


//--------------------- .nv.info._Z21bilateralFilterKernelPfS_iiiff --------------------------
	.section	.nv.info._Z21bilateralFilterKernelPfS_iiiff,"",@"SHT_CUDA_INFO"
	.sectionflags	@""
	.align	4


	//----- nvinfo : EIATTR_CUDA_API_VERSION
	.align		4
        /*0000*/ 	.byte	0x04, 0x37
        /*0002*/ 	.short	(.L_9 - .L_8)
.L_8:
        /*0004*/ 	.word	0x00000082


	//----- nvinfo : EIATTR_KPARAM_INFO
	.align		4
.L_9:
        /*0008*/ 	.byte	0x04, 0x17
        /*000a*/ 	.short	(.L_11 - .L_10)
.L_10:
        /*000c*/ 	.word	0x00000000
        /*0010*/ 	.short	0x0006
        /*0012*/ 	.short	0x0020
        /*0014*/ 	.byte	0x00, 0xf0, 0x11, 0x00


	//----- nvinfo : EIATTR_KPARAM_INFO
	.align		4
.L_11:
        /*0018*/ 	.byte	0x04, 0x17
        /*001a*/ 	.short	(.L_13 - .L_12)
.L_12:
        /*001c*/ 	.word	0x00000000
        /*0020*/ 	.short	0x0005
        /*0022*/ 	.short	0x001c
        /*0024*/ 	.byte	0x00, 0xf0, 0x11, 0x00


	//----- nvinfo : EIATTR_KPARAM_INFO
	.align		4
.L_13:
        /*0028*/ 	.byte	0x04, 0x17
        /*002a*/ 	.short	(.L_15 - .L_14)
.L_14:
        /*002c*/ 	.word	0x00000000
        /*0030*/ 	.short	0x0004
        /*0032*/ 	.short	0x0018
        /*0034*/ 	.byte	0x00, 0xf0, 0x11, 0x00


	//----- nvinfo : EIATTR_KPARAM_INFO
	.align		4
.L_15:
        /*0038*/ 	.byte	0x04, 0x17
        /*003a*/ 	.short	(.L_17 - .L_16)
.L_16:
        /*003c*/ 	.word	0x00000000
        /*0040*/ 	.short	0x0003
        /*0042*/ 	.short	0x0014
        /*0044*/ 	.byte	0x00, 0xf0, 0x11, 0x00


	//----- nvinfo : EIATTR_KPARAM_INFO
	.align		4
.L_17:
        /*0048*/ 	.byte	0x04, 0x17
        /*004a*/ 	.short	(.L_19 - .L_18)
.L_18:
        /*004c*/ 	.word	0x00000000
        /*0050*/ 	.short	0x0002
        /*0052*/ 	.short	0x0010
        /*0054*/ 	.byte	0x00, 0xf0, 0x11, 0x00


	//----- nvinfo : EIATTR_KPARAM_INFO
	.align		4
.L_19:
        /*0058*/ 	.byte	0x04, 0x17
        /*005a*/ 	.short	(.L_21 - .L_20)
.L_20:
        /*005c*/ 	.word	0x00000000
        /*0060*/ 	.short	0x0001
        /*0062*/ 	.short	0x0008
        /*0064*/ 	.byte	0x00, 0xf5, 0x21, 0x00


	//----- nvinfo : EIATTR_KPARAM_INFO
	.align		4
.L_21:
        /*0068*/ 	.byte	0x04, 0x17
        /*006a*/ 	.short	(.L_23 - .L_22)
.L_22:
        /*006c*/ 	.word	0x00000000
        /*0070*/ 	.short	0x0000
        /*0072*/ 	.short	0x0000
        /*0074*/ 	.byte	0x00, 0xf5, 0x21, 0x00


	//----- nvinfo : EIATTR_SPARSE_MMA_MASK
	.align		4
.L_23:
        /*0078*/ 	.byte	0x03, 0x50
        /*007a*/ 	.short	0x0000


	//----- nvinfo : EIATTR_MAXREG_COUNT
	.align		4
        /*007c*/ 	.byte	0x03, 0x1b
        /*007e*/ 	.short	0x00ff


	//----- nvinfo : EIATTR_NUM_BARRIERS
	.align		4
        /*0080*/ 	.byte	0x02, 0x4c
        /*0082*/ 	.byte	0x01
	.zero		1


	//----- nvinfo : EIATTR_MERCURY_ISA_VERSION
	.align		4
        /*0084*/ 	.byte	0x03, 0x5f
        /*0086*/ 	.short	0x0101


	//----- nvinfo : EIATTR_VRC_CTA_INIT_COUNT
	.align		4
        /*0088*/ 	.byte	0x02, 0x4a
	.zero		1
	.zero		1


	//----- nvinfo : EIATTR_EXIT_INSTR_OFFSETS
	.align		4
        /*008c*/ 	.byte	0x04, 0x1c
        /*008e*/ 	.short	(.L_25 - .L_24)


	//   ....[0]....
.L_24:
        /*0090*/ 	.word	0x00001690


	//----- nvinfo : EIATTR_CRS_STACK_SIZE
	.align		4
.L_25:
        /*0094*/ 	.byte	0x04, 0x1e
        /*0096*/ 	.short	(.L_27 - .L_26)
.L_26:
        /*0098*/ 	.word	0x00000000


	//----- nvinfo : EIATTR_CBANK_PARAM_SIZE
	.align		4
.L_27:
        /*009c*/ 	.byte	0x03, 0x19
        /*009e*/ 	.short	0x0024


	//----- nvinfo : EIATTR_PARAM_CBANK
	.align		4
        /*00a0*/ 	.byte	0x04, 0x0a
        /*00a2*/ 	.short	(.L_29 - .L_28)
	.align		4
.L_28:
        /*00a4*/ 	.word	index@(.nv.constant0._Z21bilateralFilterKernelPfS_iiiff)
        /*00a8*/ 	.short	0x0380
        /*00aa*/ 	.short	0x0024


	//----- nvinfo : EIATTR_SW_WAR
	.align		4
.L_29:
        /*00ac*/ 	.byte	0x04, 0x36
        /*00ae*/ 	.short	(.L_31 - .L_30)
.L_30:
        /*00b0*/ 	.word	0x00000008
.L_31:


//--------------------- .nv.callgraph             --------------------------
	.section	.nv.callgraph,"",@"SHT_CUDA_CALLGRAPH"
	.align	4
	.sectionentsize	8
	.align		4
        /*0000*/ 	.word	0x00000000
	.align		4
        /*0004*/ 	.word	0xffffffff
	.align		4
        /*0008*/ 	.word	0x00000000
	.align		4
        /*000c*/ 	.word	0xfffffffe
	.align		4
        /*0010*/ 	.word	0x00000000
	.align		4
        /*0014*/ 	.word	0xfffffffd
	.align		4
        /*0018*/ 	.word	0x00000000
	.align		4
        /*001c*/ 	.word	0xfffffffc


//--------------------- .text._Z21bilateralFilterKernelPfS_iiiff --------------------------
	.section	.text._Z21bilateralFilterKernelPfS_iiiff,"ax",@progbits
	.align	128
        .global         _Z21bilateralFilterKernelPfS_iiiff
        .type           _Z21bilateralFilterKernelPfS_iiiff,@function
        .size           _Z21bilateralFilterKernelPfS_iiiff,(.L_x_36 - _Z21bilateralFilterKernelPfS_iiiff)
        .other          _Z21bilateralFilterKernelPfS_iiiff,@"STO_CUDA_ENTRY STV_DEFAULT"
_Z21bilateralFilterKernelPfS_iiiff:
.text._Z21bilateralFilterKernelPfS_iiiff:
[----:B------:R-:W-:Y:S01]  /*0000*/  LDC R1, c[0x0][0x37c] ;  /* 0x0000df00ff017b82 */ /* 0x000fe20000000800 */
[----:B------:R-:W0:Y:S07]  /*0010*/  S2R R0, SR_TID.X ;  /* 0x0000000000007919 */ /* 0x000e2e0000002100 */
[----:B------:R-:W0:Y:S01]  /*0020*/  S2UR UR4, SR_CTAID.X ;  /* 0x00000000000479c3 */ /* 0x000e220000002500 */
[----:B------:R-:W1:Y:S01]  /*0030*/  LDCU.64 UR6, c[0x0][0x390] ;  /* 0x00007200ff0677ac */ /* 0x000e620008000a00 */
[----:B------:R-:W2:Y:S01]  /*0040*/  S2R R7, SR_TID.Y ;  /* 0x0000000000077919 */ /* 0x000ea20000002200 */
[----:B------:R-:W3:Y:S05]  /*0050*/  LDCU.64 UR10, c[0x0][0x358] ;  /* 0x00006b00ff0a77ac */ /* 0x000eea0008000a00 */
[----:B------:R-:W0:Y:S08]  /*0060*/  LDC R3, c[0x0][0x360] ;  /* 0x0000d800ff037b82 */ /* 0x000e300000000800 */
[----:B------:R-:W2:Y:S08]  /*0070*/  S2UR UR5, SR_CTAID.Y ;  /* 0x00000000000579c3 */ /* 0x000eb00000002600 */
[----:B------:R-:W2:Y:S08]  /*0080*/  LDC R6, c[0x0][0x364] ;  /* 0x0000d900ff067b82 */ /* 0x000eb00000000800 */
[----:B------:R-:W4:Y:S01]  /*0090*/  LDC.64 R4, c[0x0][0x388] ;  /* 0x0000e200ff047b82 */ /* 0x000f220000000a00 */
[----:B0-----:R-:W-:-:S02]  /*00a0*/  IMAD R2, R3, UR4, R0 ;  /* 0x0000000403027c24 */ /* 0x001fc4000f8e0200 */
[----:B--2---:R-:W-:Y:S01]  /*00b0*/  IMAD R3, R6, UR5, R7 ;  /* 0x0000000506037c24 */ /* 0x004fe2000f8e0207 */
[----:B-1----:R-:W-:-:S03]  /*00c0*/  UIMAD UR5, UR7, UR6, URZ ;  /* 0x00000006070572a4 */ /* 0x002fc6000f8e02ff */
[----:B------:R-:W-:Y:S01]  /*00d0*/  IMAD R2, R3, UR7, R2 ;  /* 0x0000000703027c24 */ /* 0x000fe2000f8e0202 */
[----:B------:R-:W0:Y:S01]  /*00e0*/  S2UR UR6, SR_CgaCtaId ;  /* 0x00000000000679c3 */ /* 0x000e220000008800 */
[----:B------:R-:W-:Y:S01]  /*00f0*/  UMOV UR4, 0x400 ;  /* 0x0000040000047882 */ /* 0x000fe20000000000 */
[----:B------:R-:W-:Y:S01]  /*0100*/  MOV R11, UR5 ;  /* 0x00000005000b7c02 */ /* 0x000fe20008000f00 */
[----:B----4-:R-:W-:Y:S01]  /*0110*/  IMAD.WIDE R4, R2, 0x4, R4 ;  /* 0x0000000402047825 */ /* 0x010fe200078e0204 */
[----:B------:R-:W-:Y:S01]  /*0120*/  MOV R13, UR5 ;  /* 0x00000005000d7c02 */ /* 0x000fe20008000f00 */
[----:B------:R-:W1:Y:S03]  /*0130*/  LDCU UR7, c[0x0][0x398] ;  /* 0x00007300ff0777ac */ /* 0x000e660008000800 */
[----:B---3--:R2:W3:Y:S01]  /*0140*/  LDG.E R8, desc[UR10][R4.64] ;  /* 0x0000000a04087981 */ /* 0x0084e2000c1e1900 */
[----:B------:R-:W-:-:S04]  /*0150*/  IMAD.WIDE R10, R11, 0x4, R4 ;  /* 0x000000040b0a7825 */ /* 0x000fc800078e0204 */
[----:B------:R-:W-:Y:S02]  /*0160*/  IMAD.WIDE R12, R13, 0x4, R10 ;  /* 0x000000040d0c7825 */ /* 0x000fe400078e020a */
[----:B------:R-:W4:Y:S04]  /*0170*/  LDG.E R10, desc[UR10][R10.64] ;  /* 0x0000000a0a0a7981 */ /* 0x000f28000c1e1900 */
[----:B------:R-:W5:Y:S01]  /*0180*/  LDG.E R12, desc[UR10][R12.64] ;  /* 0x0000000a0c0c7981 */ /* 0x000f62000c1e1900 */
[----:B0-----:R-:W-:-:S06]  /*0190*/  ULEA UR4, UR6, UR4, 0x18 ;  /* 0x0000000406047291 */ /* 0x001fcc000f8ec0ff */
[----:B------:R-:W-:-:S04]  /*01a0*/  LEA R9, R7, UR4, 0x7 ;  /* 0x0000000407097c11 */ /* 0x000fc8000f8e38ff */
[----:B------:R-:W-:Y:S01]  /*01b0*/  LEA R15, R0, R9, 0x2 ;  /* 0x00000009000f7211 */ /* 0x000fe200078e10ff */
[----:B-1----:R-:W-:Y:S01]  /*01c0*/  UISETP.GE.AND UP0, UPT, UR7, URZ, UPT ;  /* 0x000000ff0700728c */ /* 0x002fe2000bf06270 */
[----:B------:R-:W-:Y:S01]  /*01d0*/  HFMA2 R6, -RZ, RZ, 0, 0 ;  /* 0x00000000ff067431 */ /* 0x000fe200000001ff */
[----:B--2---:R-:W-:Y:S02]  /*01e0*/  CS2R R4, SRZ ;  /* 0x0000000000047805 */ /* 0x004fe4000001ff00 */
[----:B------:R-:W-:Y:S01]  /*01f0*/  MOV R3, RZ ;  /* 0x000000ff00037202 */ /* 0x000fe20000000f00 */
[----:B---3--:R0:W-:Y:S04]  /*0200*/  STS [R15], R8 ;  /* 0x000000080f007388 */ /* 0x0081e80000000800 */
[----:B----4-:R0:W-:Y:S04]  /*0210*/  STS [R15+0x1000], R10 ;  /* 0x0010000a0f007388 */ /* 0x0101e80000000800 */
[----:B-----5:R0:W-:Y:S01]  /*0220*/  STS [R15+0x2000], R12 ;  /* 0x0020000c0f007388 */ /* 0x0201e20000000800 */
[----:B------:R-:W-:Y:S06]  /*0230*/  BAR.SYNC.DEFER_BLOCKING 0x0 ;  /* 0x0000000000007b1d */ /* 0x000fec0000010000 */
[----:B------:R-:W-:Y:S05]  /*0240*/  BRA.U !UP0, `(.L_x_0) ;  /* 0x0000001108447547 */ /* 0x000fea000b800000 */
[----:B0-----:R0:W1:Y:S01]  /*0250*/  LDS R8, [R15] ;  /* 0x000000000f087984 */ /* 0x0010620000000800 */
[----:B------:R-:W-:Y:S01]  /*0260*/  UIADD3 UR4, UPT, UPT, -UR7, 0x1, URZ ;  /* 0x0000000107047890 */ /* 0x000fe2000fffe1ff */
[----:B------:R-:W-:Y:S02]  /*0270*/  MOV R3, RZ ;  /* 0x000000ff00037202 */ /* 0x000fe40000000f00 */
[----:B------:R-:W-:Y:S01]  /*0280*/  CS2R R4, SRZ ;  /* 0x0000000000047805 */ /* 0x000fe2000001ff00 */
[----:B------:R0:W2:Y:S01]  /*0290*/  LDS R10, [R15+0x1000] ;  /* 0x001000000f0a7984 */ /* 0x0000a20000000800 */
[----:B------:R-:W-:Y:S01]  /*02a0*/  MOV R6, RZ ;  /* 0x000000ff00067202 */ /* 0x000fe20000000f00 */
[----:B------:R-:W-:Y:S01]  /*02b0*/  UIADD3 UR6, UPT, UPT, -UR7, 0x3, URZ ;  /* 0x0000000307067890 */ /* 0x000fe2000fffe1ff */
[----:B------:R-:W-:Y:S01]  /*02c0*/  IADD3 R12, PT, PT, R0, UR4, RZ ;  /* 0x00000004000c7c10 */ /* 0x000fe2000fffe0ff */
[----:B------:R0:W3:Y:S01]  /*02d0*/  LDS R11, [R15+0x2000] ;  /* 0x002000000f0b7984 */ /* 0x0000e20000000800 */
[----:B------:R-:W-:-:S12]  /*02e0*/  UIADD3 UR7, UPT, UPT, -UR7, URZ, URZ ;  /* 0x000000ff07077290 */ /* 0x000fd8000fffe1ff */
.L_x_17:
[----:B0-----:R-:W0:Y:S01]  /*02f0*/  LDCU UR14, c[0x0][0x398] ;  /* 0x00007300ff0e77ac */ /* 0x001e220008000800 */
[----:B------:R-:W-:Y:S01]  /*0300*/  IADD3 R13, PT, PT, R7, UR7, RZ ;  /* 0x00000007070d7c10 */ /* 0x000fe2000fffe0ff */
[----:B------:R-:W-:Y:S01]  /*0310*/  BSSY.RECONVERGENT B0, `(.L_x_1) ;  /* 0x0000027000007945 */ /* 0x000fe20003800200 */
[----:B------:R-:W-:Y:S01]  /*0320*/  UIMAD UR13, UR7, UR7, URZ ;  /* 0x00000007070d72a4 */ /* 0x000fe2000f8e02ff */
[----:B0-----:R-:W-:Y:S01]  /*0330*/  IADD3 R15, PT, PT, R0, -UR14, RZ ;  /* 0x8000000e000f7c10 */ /* 0x001fe2000fffe0ff */
[----:B------:R-:W-:-:S03]  /*0340*/  UISETP.NE.AND UP0, UPT, UR7, UR14, UPT ;  /* 0x0000000e0700728c */ /* 0x000fc6000bf05270 */
[----:B------:R-:W-:-:S04]  /*0350*/  VIMNMX.U32 R14, PT, PT, R15, R13, !PT ;  /* 0x0000000d0f0e7248 */ /* 0x000fc80007fe0000 */
[----:B------:R-:W-:Y:S02]  /*0360*/  ISETP.GT.U32.AND P0, PT, R14, 0x1f, PT ;  /* 0x0000001f0e00780c */ /* 0x000fe40003f04070 */
[----:B------:R-:W-:-:S04]  /*0370*/  MOV R14, UR7 ;  /* 0x00000007000e7c02 */ /* 0x000fc80008000f00 */
[----:B------:R-:W-:-:S07]  /*0380*/  LEA R14, R14, R9, 0x7 ;  /* 0x000000090e0e7211 */ /* 0x000fce00078e38ff */
[----:B----4-:R-:W-:Y:S05]  /*0390*/  @P0 BRA `(.L_x_2) ;  /* 0x0000000000780947 */ /* 0x010fea0003800000 */
[----:B------:R-:W-:Y:S01]  /*03a0*/  LEA R18, R15, R14, 0x2 ;  /* 0x0000000e0f127211 */ /* 0x000fe200078e10ff */
[----:B------:R-:W0:Y:S01]  /*03b0*/  LDCU UR9, c[0x0][0x39c] ;  /* 0x00007380ff0977ac */ /* 0x000e220008000800 */
[----:B------:R-:W-:-:S03]  /*03c0*/  HFMA2 R23, -RZ, RZ, 0.96630859375, -0.0022525787353515625 ;  /* 0x3bbb989dff177431 */ /* 0x000fc600000001ff */
[----:B------:R-:W2:Y:S01]  /*03d0*/  LDS R17, [R18+0x1000] ;  /* 0x0010000012117984 */ /* 0x000ea20000000800 */
[----:B------:R-:W4:Y:S03]  /*03e0*/  LDCU UR12, c[0x0][0x3a0] ;  /* 0x00007400ff0c77ac */ /* 0x000f260008000800 */
[----:B------:R-:W1:Y:S01]  /*03f0*/  LDS R19, [R18] ;  /* 0x0000000012137984 */ /* 0x000e620000000800 */
[----:B------:R-:W-:-:S03]  /*0400*/  UIMAD UR8, UR14, UR14, UR13 ;  /* 0x0000000e0e0872a4 */ /* 0x000fc6000f8e020d */
[----:B------:R-:W3:Y:S01]  /*0410*/  LDS R16, [R18+0x2000] ;  /* 0x0020000012107984 */ /* 0x000ee20000000800 */
[----:B--2---:R-:W-:Y:S01]  /*0420*/  FADD R21, -R10, R17 ;  /* 0x000000110a157221 */ /* 0x004fe20000000100 */
[----:B-1----:R-:W-:-:S03]  /*0430*/  FADD R20, -R8, R19 ;  /* 0x0000001308147221 */ /* 0x002fc60000000100 */
[----:B------:R-:W-:-:S04]  /*0440*/  FMUL R21, R21, R21 ;  /* 0x0000001515157220 */ /* 0x000fc80000400000 */
[----:B------:R-:W-:Y:S01]  /*0450*/  FFMA R21, R20, R20, R21 ;  /* 0x0000001414157223 */ /* 0x000fe20000000015 */
[----:B---3--:R-:W-:-:S04]  /*0460*/  FADD R20, -R11, R16 ;  /* 0x000000100b147221 */ /* 0x008fc80000000100 */
[----:B------:R-:W-:Y:S01]  /*0470*/  FFMA R21, R20, R20, R21 ;  /* 0x0000001414157223 */ /* 0x000fe20000000015 */
[----:B------:R-:W-:-:S03]  /*0480*/  I2FP.F32.U32 R20, UR8 ;  /* 0x0000000800147c45 */ /* 0x000fc60008201000 */
[----:B0-----:R-:W-:-:S04]  /*0490*/  FMUL R21, R21, UR9 ;  /* 0x0000000915157c20 */ /* 0x001fc80008400000 */
[----:B----4-:R-:W-:Y:S01]  /*04a0*/  FFMA R20, R20, UR12, R21 ;  /* 0x0000000c14147c23 */ /* 0x010fe20008000015 */
[----:B------:R-:W-:-:S03]  /*04b0*/  MOV R21, 0x437c0000 ;  /* 0x437c000000157802 */ /* 0x000fc60000000f00 */
[----:B------:R-:W-:-:S04]  /*04c0*/  FFMA.SAT R18, R20, R23, 0.5 ;  /* 0x3f00000014127423 */ /* 0x000fc80000002017 */
[----:B------:R-:W-:-:S04]  /*04d0*/  FFMA.RM R18, R18, R21, 12582913 ;  /* 0x4b40000112127423 */ /* 0x000fc80000004015 */
[C---:B------:R-:W-:Y:S01]  /*04e0*/  FADD R21, R18.reuse, -12583039 ;  /* 0xcb40007f12157421 */ /* 0x040fe20000000000 */
[----:B------:R-:W-:-:S03]  /*04f0*/  SHF.L.U32 R18, R18, 0x17, RZ ;  /* 0x0000001712127819 */ /* 0x000fc600000006ff */
[----:B------:R-:W-:-:S04]  /*0500*/  FFMA R21, R20, 1.4426950216293334961, -R21 ;  /* 0x3fb8aa3b14157823 */ /* 0x000fc80000000815 */
[----:B------:R-:W-:-:S06]  /*0510*/  FFMA R21, R20, 1.925963033500011079e-08, R21 ;  /* 0x32a5706014157823 */ /* 0x000fcc0000000015 */
[----:B------:R-:W0:Y:S02]  /*0520*/  MUFU.EX2 R21, R21 ;  /* 0x0000001500157308 */ /* 0x000e240000000800 */
[----:B0-----:R-:W-:-:S04]  /*0530*/  FMUL R18, R18, R21 ;  /* 0x0000001512127220 */ /* 0x001fc80000400000 */
[-C--:B------:R-:W-:Y:S01]  /*0540*/  FFMA R6, R19, R18.reuse, R6 ;  /* 0x0000001213067223 */ /* 0x080fe20000000006 */
[-C--:B------:R-:W-:Y:S01]  /*0550*/  FFMA R4, R17, R18.reuse, R4 ;  /* 0x0000001211047223 */ /* 0x080fe20000000004 */
[----:B------:R-:W-:Y:S01]  /*0560*/  FFMA R5, R16, R18, R5 ;  /* 0x0000001210057223 */ /* 0x000fe20000000005 */
[----:B------:R-:W-:-:S07]  /*0570*/  FADD R3, R3, R18 ;  /* 0x0000001203037221 */ /* 0x000fce0000000000 */
.L_x_2:
[----:B------:R-:W-:Y:S05]  /*0580*/  BSYNC.RECONVERGENT B0 ;  /* 0x0000000000007941 */ /* 0x000fea0003800200 */
.L_x_1:
[----:B------:R-:W-:Y:S02]  /*0590*/  ULOP3.LUT UR8, UR14, 0x1, URZ, 0xc0, !UPT ;  /* 0x000000010e087892 */ /* 0x000fe4000f8ec0ff */
[----:B------:R-:W-:Y:S02]  /*05a0*/  UIADD3 UR7, UPT, UPT, UR7, 0x1, URZ ;  /* 0x0000000107077890 */ /* 0x000fe4000fffe0ff */
[----:B------:R-:W-:-:S03]  /*05b0*/  UISETP.NE.U32.AND UP1, UPT, UR8, 0x1, UPT ;  /* 0x000000010800788c */ /* 0x000fc6000bf25070 */
[----:B------:R-:W-:-:S06]  /*05c0*/  UMOV UR8, UR4 ;  /* 0x0000000400087c82 */ /* 0x000fcc0008000000 */
[----:B------:R-:W-:Y:S05]  /*05d0*/  BRA.U UP1, `(.L_x_3) ;  /* 0x0000000501207547 */ /* 0x000fea000b800000 */
[C---:B------:R-:W-:Y:S01]  /*05e0*/  VIMNMX.U32 R16, PT, PT, R12.reuse, R13, !PT ;  /* 0x0000000d0c107248 */ /* 0x040fe20007fe0000 */
[----:B------:R-:W-:Y:S01]  /*05f0*/  BSSY.RECONVERGENT B0, `(.L_x_4) ;  /* 0x0000023000007945 */ /* 0x000fe20003800200 */
[----:B------:R-:W-:Y:S02]  /*0600*/  VIADDMNMX.U32 R17, R12, 0x1, R13, !PT ;  /* 0x000000010c117846 */ /* 0x000fe4000780000d */
[----:B------:R-:W-:Y:S02]  /*0610*/  ISETP.GT.U32.AND P0, PT, R16, 0x1f, PT ;  /* 0x0000001f1000780c */ /* 0x000fe40003f04070 */
[----:B------:R-:W-:-:S11]  /*0620*/  ISETP.GT.U32.AND P1, PT, R17, 0x1f, PT ;  /* 0x0000001f1100780c */ /* 0x000fd60003f24070 */
[----:B------:R-:W-:Y:S05]  /*0630*/  @P0 BRA `(.L_x_5) ;  /* 0x0000000000780947 */ /* 0x000fea0003800000 */
[----:B------:R-:W-:Y:S01]  /*0640*/  LEA R22, R15, R14, 0x2 ;  /* 0x0000000e0f167211 */ /* 0x000fe200078e10ff */
[----:B------:R-:W0:Y:S01]  /*0650*/  LDCU UR9, c[0x0][0x39c] ;  /* 0x00007380ff0977ac */ /* 0x000e220008000800 */
[----:B------:R-:W-:-:S03]  /*0660*/  HFMA2 R23, -RZ, RZ, 0.96630859375, -0.0022525787353515625 ;  /* 0x3bbb989dff177431 */ /* 0x000fc600000001ff */
[----:B------:R-:W2:Y:S01]  /*0670*/  LDS R17, [R22+0x1004] ;  /* 0x0010040016117984 */ /* 0x000ea20000000800 */
[----:B------:R-:W4:Y:S03]  /*0680*/  LDCU UR12, c[0x0][0x3a0] ;  /* 0x00007400ff0c77ac */ /* 0x000f260008000800 */
[----:B------:R-:W1:Y:S01]  /*0690*/  LDS R19, [R22+0x4] ;  /* 0x0000040016137984 */ /* 0x000e620000000800 */
        /* <DEDUP_REMOVED lines=24> */
.L_x_5:
[----:B------:R-:W-:Y:S05]  /*0820*/  BSYNC.RECONVERGENT B0 ;  /* 0x0000000000007941 */ /* 0x000fea0003800200 */
.L_x_4:
[----:B------:R-:W-:Y:S01]  /*0830*/  UMOV UR8, UR6 ;  /* 0x0000000600087c82 */ /* 0x000fe20008000000 */
[----:B------:R-:W-:Y:S04]  /*0840*/  BSSY.RECONVERGENT B0, `(.L_x_3) ;  /* 0x0000021000007945 */ /* 0x000fe80003800200 */
[----:B------:R-:W-:Y:S05]  /*0850*/  @P1 BRA `(.L_x_6) ;  /* 0x00000000007c1947 */ /* 0x000fea0003800000 */
[----:B------:R-:W-:Y:S01]  /*0860*/  LEA R20, R15, R14, 0x2 ;  /* 0x0000000e0f147211 */ /* 0x000fe200078e10ff */
[----:B------:R-:W0:Y:S01]  /*0870*/  LDCU UR12, c[0x0][0x39c] ;  /* 0x00007380ff0c77ac */ /* 0x000e220008000800 */
[----:B------:R-:W-:-:S03]  /*0880*/  HFMA2 R21, -RZ, RZ, 0.96630859375, -0.0022525787353515625 ;  /* 0x3bbb989dff157431 */ /* 0x000fc600000001ff */
[----:B------:R-:W2:Y:S01]  /*0890*/  LDS R15, [R20+0x1008] ;  /* 0x00100800140f7984 */ /* 0x000ea20000000800 */
[----:B------:R-:W4:Y:S03]  /*08a0*/  LDCU UR15, c[0x0][0x3a0] ;  /* 0x00007400ff0f77ac */ /* 0x000f260008000800 */
[----:B------:R-:W1:Y:S01]  /*08b0*/  LDS R17, [R20+0x8] ;  /* 0x0000080014117984 */ /* 0x000e620000000800 */
[----:B------:R-:W-:-:S03]  /*08c0*/  UIADD3 UR9, UPT, UPT, -UR14, 0x2, URZ ;  /* 0x000000020e097890 */ /* 0x000fc6000fffe1ff */
[----:B------:R5:W3:Y:S01]  /*08d0*/  LDS R16, [R20+0x2008] ;  /* 0x0020080014107984 */ /* 0x000ae20000000800 */
[----:B------:R-:W-:Y:S01]  /*08e0*/  UIMAD UR9, UR9, UR9, UR13 ;  /* 0x00000009090972a4 */ /* 0x000fe2000f8e020d */
[----:B-----5:R-:W-:Y:S01]  /*08f0*/  MOV R20, 0x437c0000 ;  /* 0x437c000000147802 */ /* 0x020fe20000000f00 */
        /* <DEDUP_REMOVED lines=8> */
[----:B----4-:R-:W-:-:S04]  /*0980*/  FFMA R18, R18, UR15, R19 ;  /* 0x0000000f12127c23 */ /* 0x010fc80008000013 */
[----:B------:R-:W-:-:S04]  /*0990*/  FFMA.SAT R19, R18, R21, 0.5 ;  /* 0x3f00000012137423 */ /* 0x000fc80000002015 */
[----:B------:R-:W-:-:S04]  /*09a0*/  FFMA.RM R19, R19, R20, 12582913 ;  /* 0x4b40000113137423 */ /* 0x000fc80000004014 */
[C---:B------:R-:W-:Y:S01]  /*09b0*/  FADD R21, R19.reuse, -12583039 ;  /* 0xcb40007f13157421 */ /* 0x040fe20000000000 */
[----:B------:R-:W-:-:S03]  /*09c0*/  SHF.L.U32 R19, R19, 0x17, RZ ;  /* 0x0000001713137819 */ /* 0x000fc600000006ff */
[----:B------:R-:W-:-:S04]  /*09d0*/  FFMA R21, R18, 1.4426950216293334961, -R21 ;  /* 0x3fb8aa3b12157823 */ /* 0x000fc80000000815 */
[----:B------:R-:W-:-:S04]  /*09e0*/  FFMA R21, R18, 1.925963033500011079e-08, R21 ;  /* 0x32a5706012157823 */ /* 0x000fc80000000015 */
[----:B------:R-:W0:Y:S02]  /*09f0*/  MUFU.EX2 R18, R21 ;  /* 0x0000001500127308 */ /* 0x000e240000000800 */
[----:B0-----:R-:W-:-:S04]  /*0a00*/  FMUL R18, R19, R18 ;  /* 0x0000001213127220 */ /* 0x001fc80000400000 */
[-C--:B------:R-:W-:Y:S01]  /*0a10*/  FFMA R6, R17, R18.reuse, R6 ;  /* 0x0000001211067223 */ /* 0x080fe20000000006 */
[-C--:B------:R-:W-:Y:S01]  /*0a20*/  FFMA R4, R15, R18.reuse, R4 ;  /* 0x000000120f047223 */ /* 0x080fe20000000004 */
[----:B------:R-:W-:Y:S01]  /*0a30*/  FFMA R5, R16, R18, R5 ;  /* 0x0000001210057223 */ /* 0x000fe20000000005 */
[----:B------:R-:W-:-:S07]  /*0a40*/  FADD R3, R3, R18 ;  /* 0x0000001203037221 */ /* 0x000fce0000000000 */
.L_x_6:
[----:B------:R-:W-:Y:S05]  /*0a50*/  BSYNC.RECONVERGENT B0 ;  /* 0x0000000000007941 */ /* 0x000fea0003800200 */
.L_x_3:
[----:B------:R-:W-:Y:S01]  /*0a60*/  UISETP.GE.U32.AND UP1, UPT, UR14, 0x2, UPT ;  /* 0x000000020e00788c */ /* 0x000fe2000bf26070 */
[----:B------:R-:W0:Y:S01]  /*0a70*/  LDCU UR12, c[0x0][0x39c] ;  /* 0x00007380ff0c77ac */ /* 0x000e220008000800 */
[----:B------:R-:W4:Y:S01]  /*0a80*/  LDCU UR15, c[0x0][0x3a0] ;  /* 0x00007400ff0f77ac */ /* 0x000f220008000800 */
[----:B------:R-:W0:Y:S06]  /*0a90*/  LDCU UR16, c[0x0][0x398] ;  /* 0x00007300ff1077ac */ /* 0x000e2c0008000800 */
[----:B------:R-:W-:Y:S05]  /*0aa0*/  BRA.U !UP1, `(.L_x_7) ;  /* 0x0000000909287547 */ /* 0x000fea000b800000 */
.L_x_16:
[----:B------:R-:W-:Y:S01]  /*0ab0*/  IADD3 R16, PT, PT, R0, UR8, RZ ;  /* 0x0000000800107c10 */ /* 0x000fe2000fffe0ff */
[----:B------:R-:W-:Y:S03]  /*0ac0*/  BSSY.RECONVERGENT B0, `(.L_x_8) ;  /* 0x0000026000007945 */ /* 0x000fe60003800200 */
[----:B------:R-:W-:Y:S02]  /*0ad0*/  VIMNMX.U32 R15, PT, PT, R13, R16, !PT ;  /* 0x000000100d0f7248 */ /* 0x000fe40007fe0000 */
[C-C-:B------:R-:W-:Y:S02]  /*0ae0*/  VIADDMNMX.U32 R17, R16.reuse, 0x1, R13.reuse, !PT ;  /* 0x0000000110117846 */ /* 0x140fe4000780000d */
[----:B------:R-:W-:Y:S02]  /*0af0*/  ISETP.GT.U32.AND P0, PT, R15, 0x1f, PT ;  /* 0x0000001f0f00780c */ /* 0x000fe40003f04070 */
[----:B------:R-:W-:-:S02]  /*0b00*/  VIADDMNMX.U32 R18, R16, 0x2, R13, !PT ;  /* 0x0000000210127846 */ /* 0x000fc4000780000d */
[----:B------:R-:W-:Y:S02]  /*0b10*/  VIADDMNMX.U32 R19, R16, 0x3, R13, !PT ;  /* 0x0000000310137846 */ /* 0x000fe4000780000d */
[----:B------:R-:W-:Y:S02]  /*0b20*/  ISETP.GT.U32.AND P1, PT, R17, 0x1f, PT ;  /* 0x0000001f1100780c */ /* 0x000fe40003f24070 */
[----:B------:R-:W-:Y:S02]  /*0b30*/  ISETP.GT.U32.AND P2, PT, R18, 0x1f, PT ;  /* 0x0000001f1200780c */ /* 0x000fe40003f44070 */
[----:B------:R-:W-:Y:S02]  /*0b40*/  ISETP.GT.U32.AND P3, PT, R19, 0x1f, PT ;  /* 0x0000001f1300780c */ /* 0x000fe40003f64070 */
[----:B------:R-:W-:Y:S01]  /*0b50*/  LEA R15, R16, R14, 0x2 ;  /* 0x0000000e100f7211 */ /* 0x000fe200078e10ff */
[----:B------:R-:W-:Y:S10]  /*0b60*/  @P0 BRA `(.L_x_9) ;  /* 0x00000000006c0947 */ /* 0x000ff40003800000 */
[----:B------:R-:W2:Y:S01]  /*0b70*/  LDS R17, [R15+0x1000] ;  /* 0x001000000f117984 */ /* 0x000ea20000000800 */
[----:B------:R-:W-:Y:S01]  /*0b80*/  UIMAD UR9, UR8, UR8, UR13 ;  /* 0x00000008080972a4 */ /* 0x000fe2000f8e020d */
[----:B------:R-:W-:Y:S02]  /*0b90*/  HFMA2 R23, -RZ, RZ, 0.96630859375, -0.0022525787353515625 ;  /* 0x3bbb989dff177431 */ /* 0x000fe400000001ff */
[----:B------:R-:W1:Y:S04]  /*0ba0*/  LDS R19, [R15] ;  /* 0x000000000f137984 */ /* 0x000e680000000800 */
[----:B------:R-:W3:Y:S01]  /*0bb0*/  LDS R16, [R15+0x2000] ;  /* 0x002000000f107984 */ /* 0x000ee20000000800 */
[----:B--2---:R-:W-:Y:S01]  /*0bc0*/  FADD R20, -R10, R17 ;  /* 0x000000110a147221 */ /* 0x004fe20000000100 */
[----:B-1----:R-:W-:-:S03]  /*0bd0*/  FADD R18, -R8, R19 ;  /* 0x0000001308127221 */ /* 0x002fc60000000100 */
[----:B------:R-:W-:Y:S01]  /*0be0*/  FMUL R21, R20, R20 ;  /* 0x0000001414157220 */ /* 0x000fe20000400000 */
[----:B---3--:R-:W-:-:S03]  /*0bf0*/  FADD R20, -R11, R16 ;  /* 0x000000100b147221 */ /* 0x008fc60000000100 */
[----:B------:R-:W-:Y:S01]  /*0c00*/  FFMA R21, R18, R18, R21 ;  /* 0x0000001212157223 */ /* 0x000fe20000000015 */
[----:B------:R-:W-:-:S03]  /*0c10*/  I2FP.F32.U32 R18, UR9 ;  /* 0x0000000900127c45 */ /* 0x000fc60008201000 */
[----:B------:R-:W-:-:S04]  /*0c20*/  FFMA R21, R20, R20, R21 ;  /* 0x0000001414157223 */ /* 0x000fc80000000015 */
        /* <DEDUP_REMOVED lines=15> */
.L_x_9:
[----:B0---4-:R-:W-:Y:S05]  /*0d20*/  BSYNC.RECONVERGENT B0 ;  /* 0x0000000000007941 */ /* 0x011fea0003800200 */
.L_x_8:
[----:B------:R-:W-:Y:S04]  /*0d30*/  BSSY.RECONVERGENT B0, `(.L_x_10) ;  /* 0x000001f000007945 */ /* 0x000fe80003800200 */
[----:B------:R-:W-:Y:S05]  /*0d40*/  @P1 BRA `(.L_x_11) ;  /* 0x0000000000741947 */ /* 0x000fea0003800000 */
[----:B------:R-:W2:Y:S01]  /*0d50*/  LDS R17, [R15+0x1004] ;  /* 0x001004000f117984 */ /* 0x000ea20000000800 */
[----:B------:R-:W-:Y:S01]  /*0d60*/  UIMAD UR9, UR8, UR8, UR8 ;  /* 0x00000008080972a4 */ /* 0x000fe2000f8e0208 */
[----:B------:R-:W-:Y:S02]  /*0d70*/  HFMA2 R23, -RZ, RZ, 0.96630859375, -0.0022525787353515625 ;  /* 0x3bbb989dff177431 */ /* 0x000fe400000001ff */
[----:B------:R-:W1:Y:S01]  /*0d80*/  LDS R19, [R15+0x4] ;  /* 0x000004000f137984 */ /* 0x000e620000000800 */
[----:B------:R-:W-:-:S03]  /*0d90*/  UIADD3 UR9, UPT, UPT, UR13, UR8, UR9 ;  /* 0x000000080d097290 */ /* 0x000fc6000fffe009 */
[----:B------:R-:W3:Y:S01]  /*0da0*/  LDS R16, [R15+0x2004] ;  /* 0x002004000f107984 */ /* 0x000ee20000000800 */
[----:B------:R-:W-:Y:S01]  /*0db0*/  UIADD3 UR9, UPT, UPT, UR9, 0x1, URZ ;  /* 0x0000000109097890 */ /* 0x000fe2000fffe0ff */
[----:B--2---:R-:W-:Y:S01]  /*0dc0*/  FADD R20, -R10, R17 ;  /* 0x000000110a147221 */ /* 0x004fe20000000100 */
[----:B-1----:R-:W-:-:S03]  /*0dd0*/  FADD R18, -R8, R19 ;  /* 0x0000001308127221 */ /* 0x002fc60000000100 */
[----:B------:R-:W-:Y:S01]  /*0de0*/  FMUL R21, R20, R20 ;  /* 0x0000001414157220 */ /* 0x000fe20000400000 */
[----:B---3--:R-:W-:-:S03]  /*0df0*/  FADD R20, -R11, R16 ;  /* 0x000000100b147221 */ /* 0x008fc60000000100 */
[----:B------:R-:W-:Y:S01]  /*0e00*/  FFMA R21, R18, R18, R21 ;  /* 0x0000001212157223 */ /* 0x000fe20000000015 */
[----:B------:R-:W-:-:S03]  /*0e10*/  I2FP.F32.U32 R18, UR9 ;  /* 0x0000000900127c45 */ /* 0x000fc60008201000 */
[----:B------:R-:W-:-:S04]  /*0e20*/  FFMA R21, R20, R20, R21 ;  /* 0x0000001414157223 */ /* 0x000fc80000000015 */
[----:B------:R-:W-:-:S04]  /*0e30*/  FMUL R21, R21, UR12 ;  /* 0x0000000c15157c20 */ /* 0x000fc80008400000 */
[----:B------:R-:W-:Y:S01]  /*0e40*/  FFMA R18, R18, UR15, R21 ;  /* 0x0000000f12127c23 */ /* 0x000fe20008000015 */
        /* <DEDUP_REMOVED lines=13> */
.L_x_11:
[----:B------:R-:W-:Y:S05]  /*0f20*/  BSYNC.RECONVERGENT B0 ;  /* 0x0000000000007941 */ /* 0x000fea0003800200 */
.L_x_10:
[----:B------:R-:W-:Y:S04]  /*0f30*/  BSSY.RECONVERGENT B0, `(.L_x_12) ;  /* 0x000001e000007945 */ /* 0x000fe80003800200 */
[----:B------:R-:W-:Y:S05]  /*0f40*/  @P2 BRA `(.L_x_13) ;  /* 0x0000000000702947 */ /* 0x000fea0003800000 */
[----:B------:R-:W2:Y:S01]  /*0f50*/  LDS R17, [R15+0x1008] ;  /* 0x001008000f117984 */ /* 0x000ea20000000800 */
[----:B------:R-:W-:Y:S01]  /*0f60*/  UIADD3 UR9, UPT, UPT, UR8, 0x2, URZ ;  /* 0x0000000208097890 */ /* 0x000fe2000fffe0ff */
[----:B------:R-:W-:Y:S02]  /*0f70*/  HFMA2 R23, -RZ, RZ, 0.96630859375, -0.0022525787353515625 ;  /* 0x3bbb989dff177431 */ /* 0x000fe400000001ff */
[----:B------:R-:W1:Y:S01]  /*0f80*/  LDS R19, [R15+0x8] ;  /* 0x000008000f137984 */ /* 0x000e620000000800 */
[----:B------:R-:W-:-:S03]  /*0f90*/  UIMAD UR9, UR9, UR9, UR13 ;  /* 0x00000009090972a4 */ /* 0x000fc6000f8e020d */
        /* <DEDUP_REMOVED lines=23> */
.L_x_13:
[----:B------:R-:W-:Y:S05]  /*1110*/  BSYNC.RECONVERGENT B0 ;  /* 0x0000000000007941 */ /* 0x000fea0003800200 */
.L_x_12:
[----:B------:R-:W-:Y:S04]  /*1120*/  BSSY.RECONVERGENT B0, `(.L_x_14) ;  /* 0x000001e000007945 */ /* 0x000fe80003800200 */
[----:B------:R-:W-:Y:S05]  /*1130*/  @P3 BRA `(.L_x_15) ;  /* 0x0000000000703947 */ /* 0x000fea0003800000 */
[----:B------:R-:W2:Y:S01]  /*1140*/  LDS R17, [R15+0x100c] ;  /* 0x00100c000f117984 */ /* 0x000ea20000000800 */
[----:B------:R-:W-:-:S03]  /*1150*/  UIADD3 UR9, UPT, UPT, UR8, 0x3, URZ ;  /* 0x0000000308097890 */ /* 0x000fc6000fffe0ff */
[----:B------:R-:W1:Y:S01]  /*1160*/  LDS R19, [R15+0xc] ;  /* 0x00000c000f137984 */ /* 0x000e620000000800 */
[----:B------:R-:W-:-:S03]  /*1170*/  UIMAD UR9, UR9, UR9, UR13 ;  /* 0x00000009090972a4 */ /* 0x000fc6000f8e020d */
[----:B------:R0:W3:Y:S02]  /*1180*/  LDS R16, [R15+0x200c] ;  /* 0x00200c000f107984 */ /* 0x0000e40000000800 */
[----:B0-----:R-:W-:Y:S02]  /*1190*/  HFMA2 R15, -RZ, RZ, 0.96630859375, -0.0022525787353515625 ;  /* 0x3bbb989dff0f7431 */ /* 0x001fe400000001ff */
[----:B--2---:R-:W-:Y:S01]  /*11a0*/  FADD R20, -R10, R17 ;  /* 0x000000110a147221 */ /* 0x004fe20000000100 */
[----:B-1----:R-:W-:-:S03]  /*11b0*/  FADD R18, -R8, R19 ;  /* 0x0000001308127221 */ /* 0x002fc60000000100 */
[----:B------:R-:W-:Y:S01]  /*11c0*/  FMUL R21, R20, R20 ;  /* 0x0000001414157220 */ /* 0x000fe20000400000 */
[----:B---3--:R-:W-:-:S03]  /*11d0*/  FADD R20, -R11, R16 ;  /* 0x000000100b147221 */ /* 0x008fc60000000100 */
[----:B------:R-:W-:Y:S01]  /*11e0*/  FFMA R21, R18, R18, R21 ;  /* 0x0000001212157223 */ /* 0x000fe20000000015 */
[----:B------:R-:W-:-:S03]  /*11f0*/  I2FP.F32.U32 R18, UR9 ;  /* 0x0000000900127c45 */ /* 0x000fc60008201000 */
[----:B------:R-:W-:Y:S01]  /*1200*/  FFMA R21, R20, R20, R21 ;  /* 0x0000001414157223 */ /* 0x000fe20000000015 */
[----:B------:R-:W-:-:S03]  /*1210*/  MOV R20, 0x437c0000 ;  /* 0x437c000000147802 */ /* 0x000fc60000000f00 */
[----:B------:R-:W-:-:S04]  /*1220*/  FMUL R21, R21, UR12 ;  /* 0x0000000c15157c20 */ /* 0x000fc80008400000 */
[----:B------:R-:W-:-:S04]  /*1230*/  FFMA R18, R18, UR15, R21 ;  /* 0x0000000f12127c23 */ /* 0x000fc80008000015 */
        /* <DEDUP_REMOVED lines=12> */
.L_x_15:
[----:B------:R-:W-:Y:S05]  /*1300*/  BSYNC.RECONVERGENT B0 ;  /* 0x0000000000007941 */ /* 0x000fea0003800200 */
.L_x_14:
[----:B------:R-:W-:Y:S02]  /*1310*/  UIADD3 UR9, UPT, UPT, UR8, 0x3, URZ ;  /* 0x0000000308097890 */ /* 0x000fe4000fffe0ff */
[----:B------:R-:W-:Y:S02]  /*1320*/  UIADD3 UR8, UPT, UPT, UR8, 0x4, URZ ;  /* 0x0000000408087890 */ /* 0x000fe4000fffe0ff */
[----:B------:R-:W-:-:S09]  /*1330*/  UISETP.NE.AND UP1, UPT, UR9, UR16, UPT ;  /* 0x000000100900728c */ /* 0x000fd2000bf25270 */
[----:B------:R-:W-:Y:S05]  /*1340*/  BRA.U UP1, `(.L_x_16) ;  /* 0xfffffff501d87547 */ /* 0x000fea000b83ffff */
.L_x_7:
[----:B------:R-:W-:Y:S05]  /*1350*/  BRA.U UP0, `(.L_x_17) ;  /* 0xffffffed00e47547 */ /* 0x000fea000b83ffff */
.L_x_0:
[----:B------:R-:W5:Y:S01]  /*1360*/  MUFU.RCP R0, R3 ;  /* 0x0000000300007308 */ /* 0x000f620000001000 */
[----:B------:R-:W-:Y:S07]  /*1370*/  BSSY.RECONVERGENT B0, `(.L_x_18) ;  /* 0x000000c000007945 */ /* 0x000fee0003800200 */
[----:B------:R-:W2:Y:S01]  /*1380*/  FCHK P0, R6, R3 ;  /* 0x0000000306007302 */ /* 0x000ea20000000000 */
[----:B-----5:R-:W-:-:S04]  /*1390*/  FFMA R7, R0, -R3, 1 ;  /* 0x3f80000000077423 */ /* 0x020fc80000000803 */
[----:B------:R-:W-:-:S04]  /*13a0*/  FFMA R0, R0, R7, R0 ;  /* 0x0000000700007223 */ /* 0x000fc80000000000 */
[----:B------:R-:W-:-:S04]  /*13b0*/  FFMA R7, R0, R6, RZ ;  /* 0x0000000600077223 */ /* 0x000fc800000000ff */
[----:B01----:R-:W-:-:S04]  /*13c0*/  FFMA R8, R7, -R3, R6 ;  /* 0x8000000307087223 */ /* 0x003fc80000000006 */
[----:B------:R-:W-:Y:S01]  /*13d0*/  FFMA R7, R0, R8, R7 ;  /* 0x0000000800077223 */ /* 0x000fe20000000007 */
[----:B--2---:R-:W-:Y:S06]  /*13e0*/  @!P0 BRA `(.L_x_19) ;  /* 0x0000000000108947 */ /* 0x004fec0003800000 */
[----:B------:R-:W-:Y:S02]  /*13f0*/  MOV R0, R6 ;  /* 0x0000000600007202 */ /* 0x000fe40000000f00 */
[----:B------:R-:W-:-:S07]  /*1400*/  MOV R8, 0x1420 ;  /* 0x0000142000087802 */ /* 0x000fce0000000f00 */
[----:B---34-:R-:W-:Y:S05]  /*1410*/  CALL.REL.NOINC `($__internal_0_$__cuda_sm3x_div_rn_noftz_f32_slowpath) ;  /* 0x0000000000a07944 */ /* 0x018fea0003c00000 */
[----:B------:R-:W-:-:S07]  /*1420*/  MOV R7, R0 ;  /* 0x0000000000077202 */ /* 0x000fce0000000f00 */
.L_x_19:
[----:B----4-:R-:W-:Y:S05]  /*1430*/  BSYNC.RECONVERGENT B0 ;  /* 0x0000000000007941 */ /* 0x010fea0003800200 */
.L_x_18:
[----:B------:R-:W0:Y:S01]  /*1440*/  MUFU.RCP R0, R3 ;  /* 0x0000000300007308 */ /* 0x000e220000001000 */
[----:B------:R-:W-:Y:S07]  /*1450*/  BSSY.RECONVERGENT B0, `(.L_x_20) ;  /* 0x000000c000007945 */ /* 0x000fee0003800200 */
[----:B------:R-:W1:Y:S01]  /*1460*/  FCHK P0, R4, R3 ;  /* 0x0000000304007302 */ /* 0x000e620000000000 */
[----:B0-----:R-:W-:-:S04]  /*1470*/  FFMA R9, R0, -R3, 1 ;  /* 0x3f80000000097423 */ /* 0x001fc80000000803 */
[----:B------:R-:W-:-:S04]  /*1480*/  FFMA R0, R0, R9, R0 ;  /* 0x0000000900007223 */ /* 0x000fc80000000000 */
[----:B------:R-:W-:-:S04]  /*1490*/  FFMA R9, R0, R4, RZ ;  /* 0x0000000400097223 */ /* 0x000fc800000000ff */
[----:B------:R-:W-:-:S04]  /*14a0*/  FFMA R6, R9, -R3, R4 ;  /* 0x8000000309067223 */ /* 0x000fc80000000004 */
[----:B------:R-:W-:Y:S01]  /*14b0*/  FFMA R6, R0, R6, R9 ;  /* 0x0000000600067223 */ /* 0x000fe20000000009 */
[----:B-1----:R-:W-:Y:S06]  /*14c0*/  @!P0 BRA `(.L_x_21) ;  /* 0x0000000000108947 */ /* 0x002fec0003800000 */
[----:B------:R-:W-:Y:S02]  /*14d0*/  MOV R0, R4 ;  /* 0x0000000400007202 */ /* 0x000fe40000000f00 */
[----:B------:R-:W-:-:S07]  /*14e0*/  MOV R8, 0x1500 ;  /* 0x0000150000087802 */ /* 0x000fce0000000f00 */
[----:B---3--:R-:W-:Y:S05]  /*14f0*/  CALL.REL.NOINC `($__internal_0_$__cuda_sm3x_div_rn_noftz_f32_slowpath) ;  /* 0x0000000000687944 */ /* 0x008fea0003c00000 */
[----:B------:R-:W-:-:S07]  /*1500*/  MOV R6, R0 ;  /* 0x0000000000067202 */ /* 0x000fce0000000f00 */
.L_x_21:
[----:B------:R-:W-:Y:S05]  /*1510*/  BSYNC.RECONVERGENT B0 ;  /* 0x0000000000007941 */ /* 0x000fea0003800200 */
.L_x_20:
[----:B------:R-:W0:Y:S01]  /*1520*/  MUFU.RCP R0, R3 ;  /* 0x0000000300007308 */ /* 0x000e220000001000 */
[----:B------:R-:W-:Y:S07]  /*1530*/  BSSY.RECONVERGENT B0, `(.L_x_22) ;  /* 0x000000c000007945 */ /* 0x000fee0003800200 */
[----:B------:R-:W1:Y:S01]  /*1540*/  FCHK P0, R5, R3 ;  /* 0x0000000305007302 */ /* 0x000e620000000000 */
[----:B0-----:R-:W-:-:S04]  /*1550*/  FFMA R9, R0, -R3, 1 ;  /* 0x3f80000000097423 */ /* 0x001fc80000000803 */
[----:B------:R-:W-:-:S04]  /*1560*/  FFMA R0, R0, R9, R0 ;  /* 0x0000000900007223 */ /* 0x000fc80000000000 */
[----:B------:R-:W-:-:S04]  /*1570*/  FFMA R4, R0, R5, RZ ;  /* 0x0000000500047223 */ /* 0x000fc800000000ff */
[----:B------:R-:W-:-:S04]  /*1580*/  FFMA R9, R4, -R3, R5 ;  /* 0x8000000304097223 */ /* 0x000fc80000000005 */
[----:B---3--:R-:W-:Y:S01]  /*1590*/  FFMA R11, R0, R9, R4 ;  /* 0x00000009000b7223 */ /* 0x008fe20000000004 */
[----:B-1----:R-:W-:Y:S06]  /*15a0*/  @!P0 BRA `(.L_x_23) ;  /* 0x0000000000108947 */ /* 0x002fec0003800000 */
[----:B------:R-:W-:Y:S02]  /*15b0*/  MOV R0, R5 ;  /* 0x0000000500007202 */ /* 0x000fe40000000f00 */
[----:B------:R-:W-:-:S07]  /*15c0*/  MOV R8, 0x15e0 ;  /* 0x000015e000087802 */ /* 0x000fce0000000f00 */
[----:B------:R-:W-:Y:S05]  /*15d0*/  CALL.REL.NOINC `($__internal_0_$__cuda_sm3x_div_rn_noftz_f32_slowpath) ;  /* 0x0000000000307944 */ /* 0x000fea0003c00000 */
[----:B------:R-:W-:-:S07]  /*15e0*/  MOV R11, R0 ;  /* 0x00000000000b7202 */ /* 0x000fce0000000f00 */
.L_x_23:
[----:B------:R-:W-:Y:S05]  /*15f0*/  BSYNC.RECONVERGENT B0 ;  /* 0x0000000000007941 */ /* 0x000fea0003800200 */
.L_x_22:
[----:B------:R-:W0:Y:S01]  /*1600*/  LDC.64 R4, c[0x0][0x380] ;  /* 0x0000e000ff047b82 */ /* 0x000e220000000a00 */
[----:B------:R-:W-:Y:S01]  /*1610*/  MOV R9, UR5 ;  /* 0x0000000500097c02 */ /* 0x000fe20008000f00 */
[----:B0-----:R-:W-:Y:S01]  /*1620*/  IMAD.WIDE R2, R2, 0x4, R4 ;  /* 0x0000000402027825 */ /* 0x001fe200078e0204 */
[----:B------:R-:W-:-:S04]  /*1630*/  MOV R5, UR5 ;  /* 0x0000000500057c02 */ /* 0x000fc80008000f00 */
[----:B------:R-:W-:Y:S01]  /*1640*/  STG.E desc[UR10][R2.64], R7 ;  /* 0x0000000702007986 */ /* 0x000fe2000c10190a */
[----:B------:R-:W-:-:S05]  /*1650*/  IMAD.WIDE R4, R5, 0x4, R2 ;  /* 0x0000000405047825 */ /* 0x000fca00078e0202 */
[----:B------:R-:W-:Y:S01]  /*1660*/  STG.E desc[UR10][R4.64], R6 ;  /* 0x0000000604007986 */ /* 0x000fe2000c10190a */
[----:B------:R-:W-:-:S05]  /*1670*/  IMAD.WIDE R8, R9, 0x4, R4 ;  /* 0x0000000409087825 */ /* 0x000fca00078e0204 */
[----:B------:R-:W-:Y:S01]  /*1680*/  STG.E desc[UR10][R8.64], R11 ;  /* 0x0000000b08007986 */ /* 0x000fe2000c10190a */
[----:B------:R-:W-:Y:S05]  /*1690*/  EXIT ;  /* 0x000000000000794d */ /* 0x000fea0003800000 */
        .weak           $__internal_0_$__cuda_sm3x_div_rn_noftz_f32_slowpath
        .type           $__internal_0_$__cuda_sm3x_div_rn_noftz_f32_slowpath,@function
        .size           $__internal_0_$__cuda_sm3x_div_rn_noftz_f32_slowpath,(.L_x_36 - $__internal_0_$__cuda_sm3x_div_rn_noftz_f32_slowpath)
$__internal_0_$__cuda_sm3x_div_rn_noftz_f32_slowpath:
[----:B------:R-:W-:Y:S01]  /*16a0*/  SHF.R.U32.HI R10, RZ, 0x17, R3 ;  /* 0x00000017ff0a7819 */ /* 0x000fe20000011603 */
[----:B------:R-:W-:Y:S01]  /*16b0*/  BSSY.RECONVERGENT B1, `(.L_x_24) ;  /* 0x0000063000017945 */ /* 0x000fe20003800200 */
[----:B------:R-:W-:Y:S02]  /*16c0*/  SHF.R.U32.HI R9, RZ, 0x17, R0 ;  /* 0x00000017ff097819 */ /* 0x000fe40000011600 */
[----:B------:R-:W-:Y:S02]  /*16d0*/  LOP3.LUT R10, R10, 0xff, RZ, 0xc0, !PT ;  /* 0x000000ff0a0a7812 */ /* 0x000fe400078ec0ff */
[----:B------:R-:W-:Y:S02]  /*16e0*/  LOP3.LUT R14, R9, 0xff, RZ, 0xc0, !PT ;  /* 0x000000ff090e7812 */ /* 0x000fe400078ec0ff */
[----:B------:R-:W-:Y:S02]  /*16f0*/  IADD3 R13, PT, PT, R10, -0x1, RZ ;  /* 0xffffffff0a0d7810 */ /* 0x000fe40007ffe0ff */
[----:B------:R-:W-:-:S02]  /*1700*/  IADD3 R12, PT, PT, R14, -0x1, RZ ;  /* 0xffffffff0e0c7810 */ /* 0x000fc40007ffe0ff */
[----:B------:R-:W-:Y:S02]  /*1710*/  ISETP.GT.U32.AND P0, PT, R13, 0xfd, PT ;  /* 0x000000fd0d00780c */ /* 0x000fe40003f04070 */
[----:B------:R-:W-:Y:S02]  /*1720*/  MOV R11, R3 ;  /* 0x00000003000b7202 */ /* 0x000fe40000000f00 */
[----:B------:R-:W-:-:S13]  /*1730*/  ISETP.GT.U32.OR P0, PT, R12, 0xfd, P0 ;  /* 0x000000fd0c00780c */ /* 0x000fda0000704470 */
[----:B------:R-:W-:Y:S01]  /*1740*/  @!P0 MOV R9, RZ ;  /* 0x000000ff00098202 */ /* 0x000fe20000000f00 */
[----:B------:R-:W-:Y:S06]  /*1750*/  @!P0 BRA `(.L_x_25) ;  /* 0x00000000005c8947 */ /* 0x000fec0003800000 */
[----:B------:R-:W-:Y:S02]  /*1760*/  FSETP.GTU.FTZ.AND P0, PT, |R0|, +INF , PT ;  /* 0x7f8000000000780b */ /* 0x000fe40003f1c200 */
[----:B------:R-:W-:-:S04]  /*1770*/  FSETP.GTU.FTZ.AND P1, PT, |R3|, +INF , PT ;  /* 0x7f8000000300780b */ /* 0x000fc80003f3c200 */
[----:B------:R-:W-:-:S13]  /*1780*/  PLOP3.LUT P0, PT, P0, P1, PT, 0xf8, 0x8f ;  /* 0x00000000008f781c */ /* 0x000fda0000703f70 */
[----:B------:R-:W-:Y:S05]  /*1790*/  @P0 BRA `(.L_x_26) ;  /* 0x00000004004c0947 */ /* 0x000fea0003800000 */
[----:B------:R-:W-:-:S13]  /*17a0*/  LOP3.LUT P0, RZ, R11, 0x7fffffff, R0, 0xc8, !PT ;  /* 0x7fffffff0bff7812 */ /* 0x000fda000780c800 */
[----:B------:R-:W-:Y:S05]  /*17b0*/  @!P0 BRA `(.L_x_27) ;  /* 0x00000004003c8947 */ /* 0x000fea0003800000 */
[C---:B------:R-:W-:Y:S02]  /*17c0*/  FSETP.NEU.FTZ.AND P1, PT, |R0|.reuse, +INF , PT ;  /* 0x7f8000000000780b */ /* 0x040fe40003f3d200 */
[----:B------:R-:W-:Y:S02]  /*17d0*/  FSETP.NEU.FTZ.AND P2, PT, |R3|, +INF , PT ;  /* 0x7f8000000300780b */ /* 0x000fe40003f5d200 */
[----:B------:R-:W-:-:S11]  /*17e0*/  FSETP.NEU.FTZ.AND P0, PT, |R0|, +INF , PT ;  /* 0x7f8000000000780b */ /* 0x000fd60003f1d200 */
[----:B------:R-:W-:Y:S05]  /*17f0*/  @!P2 BRA !P1, `(.L_x_27) ;  /* 0x00000004002ca947 */ /* 0x000fea0004800000 */
[----:B------:R-:W-:-:S04]  /*1800*/  LOP3.LUT P1, RZ, R0, 0x7fffffff, RZ, 0xc0, !PT ;  /* 0x7fffffff00ff7812 */ /* 0x000fc8000782c0ff */
[----:B------:R-:W-:-:S13]  /*1810*/  PLOP3.LUT P1, PT, P2, P1, PT, 0x2f, 0xf2 ;  /* 0x0000000000f2781c */ /* 0x000fda0001722577 */
[----:B------:R-:W-:Y:S05]  /*1820*/  @P1 BRA `(.L_x_28) ;  /* 0x0000000400181947 */ /* 0x000fea0003800000 */
[----:B------:R-:W-:-:S04]  /*1830*/  LOP3.LUT P1, RZ, R11, 0x7fffffff, RZ, 0xc0, !PT ;  /* 0x7fffffff0bff7812 */ /* 0x000fc8000782c0ff */
[----:B------:R-:W-:-:S13]  /*1840*/  PLOP3.LUT P0, PT, P0, P1, PT, 0x2f, 0xf2 ;  /* 0x0000000000f2781c */ /* 0x000fda0000702577 */
[----:B------:R-:W-:Y:S05]  /*1850*/  @P0 BRA `(.L_x_29) ;  /* 0x0000000400000947 */ /* 0x000fea0003800000 */
[----:B------:R-:W-:Y:S02]  /*1860*/  ISETP.GE.AND P0, PT, R12, RZ, PT ;  /* 0x000000ff0c00720c */ /* 0x000fe40003f06270 */
[----:B------:R-:W-:-:S11]  /*1870*/  ISETP.GE.AND P1, PT, R13, RZ, PT ;  /* 0x000000ff0d00720c */ /* 0x000fd60003f26270 */
[----:B------:R-:W-:Y:S01]  /*1880*/  @P0 MOV R9, RZ ;  /* 0x000000ff00090202 */ /* 0x000fe20000000f00 */
[----:B------:R-:W-:Y:S01]  /*1890*/  @!P0 FFMA R0, R0, 1.84467440737095516160e+19, RZ ;  /* 0x5f80000000008823 */ /* 0x000fe200000000ff */
[----:B------:R-:W-:Y:S01]  /*18a0*/  @!P0 MOV R9, 0xffffffc0 ;  /* 0xffffffc000098802 */ /* 0x000fe20000000f00 */
[----:B------:R-:W-:-:S03]  /*18b0*/  @!P1 FFMA R11, R3, 1.84467440737095516160e+19, RZ ;  /* 0x5f800000030b9823 */ /* 0x000fc600000000ff */
[----:B------:R-:W-:-:S07]  /*18c0*/  @!P1 IADD3 R9, PT, PT, R9, 0x40, RZ ;  /* 0x0000004009099810 */ /* 0x000fce0007ffe0ff */
.L_x_25:
[----:B------:R-:W-:Y:S01]  /*18d0*/  LEA R12, R10, 0xc0800000, 0x17 ;  /* 0xc08000000a0c7811 */ /* 0x000fe200078eb8ff */
[----:B------:R-:W-:Y:S03]  /*18e0*/  BSSY.RECONVERGENT B2, `(.L_x_30) ;  /* 0x0000036000027945 */ /* 0x000fe60003800200 */
[----:B------:R-:W-:Y:S02]  /*18f0*/  IADD3 R12, PT, PT, -R12, R11, RZ ;  /* 0x0000000b0c0c7210 */ /* 0x000fe40007ffe1ff */
[----:B------:R-:W-:Y:S02]  /*1900*/  IADD3 R11, PT, PT, R14, -0x7f, RZ ;  /* 0xffffff810e0b7810 */ /* 0x000fe40007ffe0ff */
[----:B------:R0:W1:Y:S01]  /*1910*/  MUFU.RCP R13, R12 ;  /* 0x0000000c000d7308 */ /* 0x0000620000001000 */
[----:B------:R-:W-:Y:S02]  /*1920*/  FADD.FTZ R15, -R12, -RZ ;  /* 0x800000ff0c0f7221 */ /* 0x000fe40000010100 */
[C---:B------:R-:W-:Y:S01]  /*1930*/  IMAD R0, R11.reuse, -0x800000, R0 ;  /* 0xff8000000b007824 */ /* 0x040fe200078e0200 */
[----:B0-----:R-:W-:-:S04]  /*1940*/  IADD3 R12, PT, PT, R11, 0x7f, -R10 ;  /* 0x0000007f0b0c7810 */ /* 0x001fc80007ffe80a */
[----:B------:R-:W-:Y:S01]  /*1950*/  IADD3 R9, PT, PT, R12, R9, RZ ;  /* 0x000000090c097210 */ /* 0x000fe20007ffe0ff */
[----:B-1----:R-:W-:-:S04]  /*1960*/  FFMA R14, R13, R15, 1 ;  /* 0x3f8000000d0e7423 */ /* 0x002fc8000000000f */
[----:B------:R-:W-:-:S04]  /*1970*/  FFMA R16, R13, R14, R13 ;  /* 0x0000000e0d107223 */ /* 0x000fc8000000000d */
[----:B------:R-:W-:-:S04]  /*1980*/  FFMA R13, R0, R16, RZ ;  /* 0x00000010000d7223 */ /* 0x000fc800000000ff */
[----:B------:R-:W-:-:S04]  /*1990*/  FFMA R14, R15, R13, R0 ;  /* 0x0000000d0f0e7223 */ /* 0x000fc80000000000 */
[----:B------:R-:W-:-:S04]  /*19a0*/  FFMA R13, R16, R14, R13 ;  /* 0x0000000e100d7223 */ /* 0x000fc8000000000d */
[----:B------:R-:W-:-:S04]  /*19b0*/  FFMA R14, R15, R13, R0 ;  /* 0x0000000d0f0e7223 */ /* 0x000fc80000000000 */
[----:B------:R-:W-:-:S05]  /*19c0*/  FFMA R0, R16, R14, R13 ;  /* 0x0000000e10007223 */ /* 0x000fca000000000d */
[----:B------:R-:W-:-:S04]  /*19d0*/  SHF.R.U32.HI R10, RZ, 0x17, R0 ;  /* 0x00000017ff0a7819 */ /* 0x000fc80000011600 */
[----:B------:R-:W-:-:S04]  /*19e0*/  LOP3.LUT R10, R10, 0xff, RZ, 0xc0, !PT ;  /* 0x000000ff0a0a7812 */ /* 0x000fc800078ec0ff */
[----:B------:R-:W-:-:S04]  /*19f0*/  IADD3 R15, PT, PT, R10, R9, RZ ;  /* 0x000000090a0f7210 */ /* 0x000fc80007ffe0ff */
[----:B------:R-:W-:-:S04]  /*1a00*/  IADD3 R10, PT, PT, R15, -0x1, RZ ;  /* 0xffffffff0f0a7810 */ /* 0x000fc80007ffe0ff */
[----:B------:R-:W-:-:S13]  /*1a10*/  ISETP.GE.U32.AND P0, PT, R10, 0xfe, PT ;  /* 0x000000fe0a00780c */ /* 0x000fda0003f06070 */
[----:B------:R-:W-:Y:S05]  /*1a20*/  @!P0 BRA `(.L_x_31) ;  /* 0x0000000000808947 */ /* 0x000fea0003800000 */
[----:B------:R-:W-:-:S13]  /*1a30*/  ISETP.GT.AND P0, PT, R15, 0xfe, PT ;  /* 0x000000fe0f00780c */ /* 0x000fda0003f04270 */
[----:B------:R-:W-:Y:S05]  /*1a40*/  @P0 BRA `(.L_x_32) ;  /* 0x00000000006c0947 */ /* 0x000fea0003800000 */
[----:B------:R-:W-:-:S13]  /*1a50*/  ISETP.GE.AND P0, PT, R15, 0x1, PT ;  /* 0x000000010f00780c */ /* 0x000fda0003f06270 */
[----:B------:R-:W-:Y:S05]  /*1a60*/  @P0 BRA `(.L_x_33) ;  /* 0x0000000000740947 */ /* 0x000fea0003800000 */
[----:B------:R-:W-:Y:S02]  /*1a70*/  ISETP.GE.AND P0, PT, R15, -0x18, PT ;  /* 0xffffffe80f00780c */ /* 0x000fe40003f06270 */
[----:B------:R-:W-:-:S11]  /*1a80*/  LOP3.LUT R0, R0, 0x80000000, RZ, 0xc0, !PT ;  /* 0x8000000000007812 */ /* 0x000fd600078ec0ff */
[----:B------:R-:W-:Y:S05]  /*1a90*/  @!P0 BRA `(.L_x_33) ;  /* 0x0000000000688947 */ /* 0x000fea0003800000 */
[CCC-:B------:R-:W-:Y:S01]  /*1aa0*/  FFMA.RZ R9, R16.reuse, R14.reuse, R13.reuse ;  /* 0x0000000e10097223 */ /* 0x1c0fe2000000c00d */
[C---:B------:R-:W-:Y:S01]  /*1ab0*/  IADD3 R12, PT, PT, R15.reuse, 0x20, RZ ;  /* 0x000000200f0c7810 */ /* 0x040fe20007ffe0ff */
[CCC-:B------:R-:W-:Y:S01]  /*1ac0*/  FFMA.RM R10, R16.reuse, R14.reuse, R13.reuse ;  /* 0x0000000e100a7223 */ /* 0x1c0fe2000000400d */
[----:B------:R-:W-:Y:S02]  /*1ad0*/  ISETP.NE.AND P2, PT, R15, RZ, PT ;  /* 0x000000ff0f00720c */ /* 0x000fe40003f45270 */
[----:B------:R-:W-:Y:S01]  /*1ae0*/  LOP3.LUT R11, R9, 0x7fffff, RZ, 0xc0, !PT ;  /* 0x007fffff090b7812 */ /* 0x000fe200078ec0ff */
[----:B------:R-:W-:Y:S01]  /*1af0*/  FFMA.RP R9, R16, R14, R13 ;  /* 0x0000000e10097223 */ /* 0x000fe2000000800d */
[----:B------:R-:W-:Y:S02]  /*1b00*/  ISETP.NE.AND P1, PT, R15, RZ, PT ;  /* 0x000000ff0f00720c */ /* 0x000fe40003f25270 */
[----:B------:R-:W-:Y:S02]  /*1b10*/  LOP3.LUT R11, R11, 0x800000, RZ, 0xfc, !PT ;  /* 0x008000000b0b7812 */ /* 0x000fe400078efcff */
[----:B------:R-:W-:-:S02]  /*1b20*/  IADD3 R13, PT, PT, -R15, RZ, RZ ;  /* 0x000000ff0f0d7210 */ /* 0x000fc40007ffe1ff */
[----:B------:R-:W-:Y:S02]  /*1b30*/  SHF.L.U32 R12, R11, R12, RZ ;  /* 0x0000000c0b0c7219 */ /* 0x000fe400000006ff */
[----:B------:R-:W-:Y:S02]  /*1b40*/  FSETP.NEU.FTZ.AND P0, PT, R9, R10, PT ;  /* 0x0000000a0900720b */ /* 0x000fe40003f1d000 */
[----:B------:R-:W-:Y:S02]  /*1b50*/  SEL R10, R13, RZ, P2 ;  /* 0x000000ff0d0a7207 */ /* 0x000fe40001000000 */
[----:B------:R-:W-:Y:S02]  /*1b60*/  ISETP.NE.AND P1, PT, R12, RZ, P1 ;  /* 0x000000ff0c00720c */ /* 0x000fe40000f25270 */
[----:B------:R-:W-:Y:S02]  /*1b70*/  SHF.R.U32.HI R10, RZ, R10, R11 ;  /* 0x0000000aff0a7219 */ /* 0x000fe4000001160b */
[----:B------:R-:W-:-:S02]  /*1b80*/  PLOP3.LUT P0, PT, P0, P1, PT, 0xf8, 0x8f ;  /* 0x00000000008f781c */ /* 0x000fc40000703f70 */
[----:B------:R-:W-:Y:S02]  /*1b90*/  SHF.R.U32.HI R12, RZ, 0x1, R10 ;  /* 0x00000001ff0c7819 */ /* 0x000fe4000001160a */
[----:B------:R-:W-:-:S04]  /*1ba0*/  SEL R9, RZ, 0x1, !P0 ;  /* 0x00000001ff097807 */ /* 0x000fc80004000000 */
[----:B------:R-:W-:-:S04]  /*1bb0*/  LOP3.LUT R9, R9, 0x1, R12, 0xf8, !PT ;  /* 0x0000000109097812 */ /* 0x000fc800078ef80c */
[----:B------:R-:W-:-:S04]  /*1bc0*/  LOP3.LUT R9, R9, R10, RZ, 0xc0, !PT ;  /* 0x0000000a09097212 */ /* 0x000fc800078ec0ff */
[----:B------:R-:W-:-:S04]  /*1bd0*/  IADD3 R9, PT, PT, R12, R9, RZ ;  /* 0x000000090c097210 */ /* 0x000fc80007ffe0ff */
[----:B------:R-:W-:Y:S01]  /*1be0*/  LOP3.LUT R0, R9, R0, RZ, 0xfc, !PT ;  /* 0x0000000009007212 */ /* 0x000fe200078efcff */
[----:B------:R-:W-:Y:S06]  /*1bf0*/  BRA `(.L_x_33) ;  /* 0x0000000000107947 */ /* 0x000fec0003800000 */
.L_x_32:
[----:B------:R-:W-:-:S04]  /*1c00*/  LOP3.LUT R0, R0, 0x80000000, RZ, 0xc0, !PT ;  /* 0x8000000000007812 */ /* 0x000fc800078ec0ff */
[----:B------:R-:W-:Y:S01]  /*1c10*/  LOP3.LUT R0, R0, 0x7f800000, RZ, 0xfc, !PT ;  /* 0x7f80000000007812 */ /* 0x000fe200078efcff */
[----:B------:R-:W-:Y:S06]  /*1c20*/  BRA `(.L_x_33) ;  /* 0x0000000000047947 */ /* 0x000fec0003800000 */
.L_x_31:
[----:B------:R-:W-:-:S07]  /*1c30*/  LEA R0, R9, R0, 0x17 ;  /* 0x0000000009007211 */ /* 0x000fce00078eb8ff */
.L_x_33:
[----:B------:R-:W-:Y:S05]  /*1c40*/  BSYNC.RECONVERGENT B2 ;  /* 0x0000000000027941 */ /* 0x000fea0003800200 */
.L_x_30:
[----:B------:R-:W-:Y:S05]  /*1c50*/  BRA `(.L_x_34) ;  /* 0x0000000000207947 */ /* 0x000fea0003800000 */
.L_x_29:
[----:B------:R-:W-:-:S04]  /*1c60*/  LOP3.LUT R0, R11, 0x80000000, R0, 0x48, !PT ;  /* 0x800000000b007812 */ /* 0x000fc800078e4800 */
[----:B------:R-:W-:Y:S01]  /*1c70*/  LOP3.LUT R0, R0, 0x7f800000, RZ, 0xfc, !PT ;  /* 0x7f80000000007812 */ /* 0x000fe200078efcff */
[----:B------:R-:W-:Y:S06]  /*1c80*/  BRA `(.L_x_34) ;  /* 0x0000000000147947 */ /* 0x000fec0003800000 */
.L_x_28:
[----:B------:R-:W-:Y:S01]  /*1c90*/  LOP3.LUT R0, R11, 0x80000000, R0, 0x48, !PT ;  /* 0x800000000b007812 */ /* 0x000fe200078e4800 */
[----:B------:R-:W-:Y:S06]  /*1ca0*/  BRA `(.L_x_34) ;  /* 0x00000000000c7947 */ /* 0x000fec0003800000 */
.L_x_27:
[----:B------:R-:W0:Y:S01]  /*1cb0*/  MUFU.RSQ R0, -QNAN ;  /* 0xffc0000000007908 */ /* 0x000e220000001400 */
[----:B------:R-:W-:Y:S05]  /*1cc0*/  BRA `(.L_x_34) ;  /* 0x0000000000047947 */ /* 0x000fea0003800000 */
.L_x_26:
[----:B------:R-:W-:-:S07]  /*1cd0*/  FADD.FTZ R0, R0, R3 ;  /* 0x0000000300007221 */ /* 0x000fce0000010000 */
.L_x_34:
[----:B------:R-:W-:Y:S05]  /*1ce0*/  BSYNC.RECONVERGENT B1 ;  /* 0x0000000000017941 */ /* 0x000fea0003800200 */
.L_x_24:
[----:B------:R-:W-:-:S04]  /*1cf0*/  HFMA2 R9, -RZ, RZ, 0, 0 ;  /* 0x00000000ff097431 */ /* 0x000fc800000001ff */
[----:B0-----:R-:W-:Y:S05]  /*1d00*/  RET.REL.NODEC R8 `(_Z21bilateralFilterKernelPfS_iiiff) ;  /* 0xffffffe008bc7950 */ /* 0x001fea0003c3ffff */
.L_x_35:
[----:B------:R-:W-:-:S00]  /*1d10*/  BRA `(.L_x_35) ;  /* 0xfffffffc00fc7947 */ /* 0x000fc0000383ffff */
[----:B------:R-:W-:-:S00]  /*1d20*/  NOP ;  /* 0x0000000000007918 */ /* 0x000fc00000000000 */
        /* <DEDUP_REMOVED lines=13> */
.L_x_36:


//--------------------- .nv.shared._Z21bilateralFilterKernelPfS_iiiff --------------------------
	.section	.nv.shared._Z21bilateralFilterKernelPfS_iiiff,"aw",@nobits
	.sectionflags	@""
	.align	4
.nv.shared._Z21bilateralFilterKernelPfS_iiiff:
	.zero		13312


//--------------------- .nv.shared.reserved.0     --------------------------
	.section	.nv.shared.reserved.0,"aw",@nobits
	.weak		__nv_reservedSMEM_offset_0_alias
	.size		__nv_reservedSMEM_offset_0_alias, 0, 64
	.other		__nv_reservedSMEM_offset_0_alias,@"STO_CUDA_RESERVED_SHARED STV_DEFAULT"
__nv_reservedSMEM_offset_0_alias:
	.zero		0
	.zero		64


//--------------------- .nv.constant0._Z21bilateralFilterKernelPfS_iiiff --------------------------
	.section	.nv.constant0._Z21bilateralFilterKernelPfS_iiiff,"a",@progbits
	.sectionflags	@""
	.align	4
.nv.constant0._Z21bilateralFilterKernelPfS_iiiff:
	.zero		932


//--------------------- SYMBOLS --------------------------

	.type		.nv.reservedSmem.offset0,@object
	.size		.nv.reservedSmem.offset0,0x4
	.type		.nv.reservedSmem.cap,@object
	.size		.nv.reservedSmem.cap,0x4
